//
// Generated by NVIDIA NVVM Compiler
//
// Compiler Build ID: CL-36424714
// Cuda compilation tools, release 13.0, V13.0.88
// Based on NVVM 20.0.0
//

.version 9.0
.target sm_100
.address_size 64

	// .globl	_Z6kernelPfiiiiS_S_S_S_S_S_S_S_S_S_S_S_i

.visible .entry _Z6kernelPfiiiiS_S_S_S_S_S_S_S_S_S_S_S_i(
	.param .u64 .ptr .align 1 _Z6kernelPfiiiiS_S_S_S_S_S_S_S_S_S_S_S_i_param_0,
	.param .u32 _Z6kernelPfiiiiS_S_S_S_S_S_S_S_S_S_S_S_i_param_1,
	.param .u32 _Z6kernelPfiiiiS_S_S_S_S_S_S_S_S_S_S_S_i_param_2,
	.param .u32 _Z6kernelPfiiiiS_S_S_S_S_S_S_S_S_S_S_S_i_param_3,
	.param .u32 _Z6kernelPfiiiiS_S_S_S_S_S_S_S_S_S_S_S_i_param_4,
	.param .u64 .ptr .align 1 _Z6kernelPfiiiiS_S_S_S_S_S_S_S_S_S_S_S_i_param_5,
	.param .u64 .ptr .align 1 _Z6kernelPfiiiiS_S_S_S_S_S_S_S_S_S_S_S_i_param_6,
	.param .u64 .ptr .align 1 _Z6kernelPfiiiiS_S_S_S_S_S_S_S_S_S_S_S_i_param_7,
	.param .u64 .ptr .align 1 _Z6kernelPfiiiiS_S_S_S_S_S_S_S_S_S_S_S_i_param_8,
	.param .u64 .ptr .align 1 _Z6kernelPfiiiiS_S_S_S_S_S_S_S_S_S_S_S_i_param_9,
	.param .u64 .ptr .align 1 _Z6kernelPfiiiiS_S_S_S_S_S_S_S_S_S_S_S_i_param_10,
	.param .u64 .ptr .align 1 _Z6kernelPfiiiiS_S_S_S_S_S_S_S_S_S_S_S_i_param_11,
	.param .u64 .ptr .align 1 _Z6kernelPfiiiiS_S_S_S_S_S_S_S_S_S_S_S_i_param_12,
	.param .u64 .ptr .align 1 _Z6kernelPfiiiiS_S_S_S_S_S_S_S_S_S_S_S_i_param_13,
	.param .u64 .ptr .align 1 _Z6kernelPfiiiiS_S_S_S_S_S_S_S_S_S_S_S_i_param_14,
	.param .u64 .ptr .align 1 _Z6kernelPfiiiiS_S_S_S_S_S_S_S_S_S_S_S_i_param_15,
	.param .u64 .ptr .align 1 _Z6kernelPfiiiiS_S_S_S_S_S_S_S_S_S_S_S_i_param_16,
	.param .u32 _Z6kernelPfiiiiS_S_S_S_S_S_S_S_S_S_S_S_i_param_17
)
{
	.reg .pred 	%p<159>;
	.reg .b32 	%r<549>;
	.reg .b32 	%f<441>;
	.reg .b64 	%rd<457>;

	ld.param.u64 	%rd31, [_Z6kernelPfiiiiS_S_S_S_S_S_S_S_S_S_S_S_i_param_0];
	ld.param.u32 	%r211, [_Z6kernelPfiiiiS_S_S_S_S_S_S_S_S_S_S_S_i_param_1];
	ld.param.u32 	%r212, [_Z6kernelPfiiiiS_S_S_S_S_S_S_S_S_S_S_S_i_param_2];
	ld.param.u32 	%r213, [_Z6kernelPfiiiiS_S_S_S_S_S_S_S_S_S_S_S_i_param_3];
	ld.param.u32 	%r214, [_Z6kernelPfiiiiS_S_S_S_S_S_S_S_S_S_S_S_i_param_4];
	ld.param.u64 	%rd32, [_Z6kernelPfiiiiS_S_S_S_S_S_S_S_S_S_S_S_i_param_5];
	ld.param.u64 	%rd33, [_Z6kernelPfiiiiS_S_S_S_S_S_S_S_S_S_S_S_i_param_6];
	ld.param.u64 	%rd34, [_Z6kernelPfiiiiS_S_S_S_S_S_S_S_S_S_S_S_i_param_7];
	ld.param.u64 	%rd35, [_Z6kernelPfiiiiS_S_S_S_S_S_S_S_S_S_S_S_i_param_8];
	ld.param.u64 	%rd36, [_Z6kernelPfiiiiS_S_S_S_S_S_S_S_S_S_S_S_i_param_10];
	ld.param.u64 	%rd37, [_Z6kernelPfiiiiS_S_S_S_S_S_S_S_S_S_S_S_i_param_13];
	ld.param.u64 	%rd38, [_Z6kernelPfiiiiS_S_S_S_S_S_S_S_S_S_S_S_i_param_14];
	ld.param.u64 	%rd39, [_Z6kernelPfiiiiS_S_S_S_S_S_S_S_S_S_S_S_i_param_15];
	cvta.to.global.u64 	%rd1, %rd34;
	cvta.to.global.u64 	%rd2, %rd36;
	cvta.to.global.u64 	%rd3, %rd31;
	cvta.to.global.u64 	%rd4, %rd33;
	cvta.to.global.u64 	%rd5, %rd35;
	cvta.to.global.u64 	%rd6, %rd38;
	cvta.to.global.u64 	%rd7, %rd32;
	cvta.to.global.u64 	%rd8, %rd37;
	cvta.to.global.u64 	%rd9, %rd39;
	setp.lt.s32 	%p7, %r214, 1;
	@%p7 bra 	$L__BB0_226;
	ld.param.u32 	%r464, [_Z6kernelPfiiiiS_S_S_S_S_S_S_S_S_S_S_S_i_param_17];
	mov.u32 	%r217, %tid.x;
	div.s32 	%r218, %r213, %r464;
	mul.lo.s32 	%r1, %r218, %r217;
	add.s32 	%r219, %r464, -1;
	setp.eq.s32 	%p8, %r217, %r219;
	add.s32 	%r220, %r1, %r218;
	selp.b32 	%r2, %r213, %r220, %p8;
	setp.ge.s32 	%p9, %r1, %r2;
	setp.lt.s32 	%p10, %r211, 1;
	setp.lt.s32 	%p11, %r212, 1;
	setp.lt.s32 	%p12, %r213, 1;
	mul.lo.s32 	%r221, %r213, %r212;
	div.s32 	%r222, %r221, %r464;
	mul.lo.s32 	%r3, %r222, %r217;
	add.s32 	%r223, %r3, %r222;
	selp.b32 	%r4, %r221, %r223, %p8;
	div.s32 	%r224, %r212, %r464;
	mul.lo.s32 	%r5, %r224, %r217;
	add.s32 	%r225, %r5, %r224;
	selp.b32 	%r6, %r212, %r225, %p8;
	setp.ge.s32 	%p13, %r5, %r6;
	div.s32 	%r226, %r211, %r464;
	mul.lo.s32 	%r7, %r226, %r217;
	add.s32 	%r227, %r7, %r226;
	selp.b32 	%r8, %r211, %r227, %p8;
	setp.ge.s32 	%p14, %r7, %r8;
	mul.lo.s32 	%r228, %r213, %r211;
	div.s32 	%r229, %r228, %r464;
	mul.lo.s32 	%r9, %r229, %r217;
	add.s32 	%r230, %r9, %r229;
	selp.b32 	%r10, %r228, %r230, %p8;
	and.b32  	%r11, %r211, 7;
	add.s32 	%r12, %r11, -1;
	add.s32 	%r13, %r212, -1;
	and.b32  	%r14, %r212, 7;
	add.s32 	%r15, %r14, -1;
	and.b32  	%r16, %r212, 3;
	and.b32  	%r17, %r211, 3;
	add.s32 	%r18, %r213, -1;
	and.b32  	%r19, %r213, 7;
	add.s32 	%r20, %r19, -1;
	and.b32  	%r21, %r213, 3;
	or.pred  	%p1, %p9, %p10;
	and.b32  	%r22, %r211, 2147483632;
	or.pred  	%p2, %p9, %p11;
	and.b32  	%r23, %r212, 2147483640;
	and.b32  	%r24, %r212, 1;
	and.b32  	%r25, %r211, 2147483640;
	and.b32  	%r26, %r211, 1;
	or.pred  	%p3, %p9, %p12;
	and.b32  	%r27, %r213, 2147483640;
	and.b32  	%r28, %r213, 1;
	or.pred  	%p4, %p13, %p12;
	and.b32  	%r29, %r213, 2147483632;
	or.pred  	%p5, %p14, %p12;
	or.pred  	%p6, %p14, %p11;
	shl.b32 	%r30, %r213, 4;
	mov.b32 	%r465, 0;
$L__BB0_2:
	@%p1 bra 	$L__BB0_18;
	mov.u32 	%r466, %r1;
$L__BB0_4:
	setp.lt.u32 	%p15, %r211, 16;
	mul.lo.s32 	%r33, %r466, %r211;
	mov.b32 	%r471, 0;
	@%p15 bra 	$L__BB0_7;
	and.b32  	%r232, %r211, 2147483632;
	neg.s32 	%r469, %r232;
	mov.u32 	%r467, %r33;
	mov.u32 	%r468, %r466;
$L__BB0_6:
	.pragma "nounroll";
	mul.wide.s32 	%rd40, %r467, 4;
	add.s64 	%rd41, %rd1, %rd40;
	mul.wide.s32 	%rd42, %r468, 4;
	add.s64 	%rd43, %rd7, %rd42;
	ld.global.f32 	%f45, [%rd43];
	st.global.f32 	[%rd41], %f45;
	mul.wide.s32 	%rd44, %r213, 4;
	add.s64 	%rd45, %rd43, %rd44;
	ld.global.f32 	%f46, [%rd45];
	st.global.f32 	[%rd41+4], %f46;
	add.s64 	%rd46, %rd45, %rd44;
	ld.global.f32 	%f47, [%rd46];
	st.global.f32 	[%rd41+8], %f47;
	add.s64 	%rd47, %rd46, %rd44;
	ld.global.f32 	%f48, [%rd47];
	st.global.f32 	[%rd41+12], %f48;
	add.s64 	%rd48, %rd47, %rd44;
	ld.global.f32 	%f49, [%rd48];
	st.global.f32 	[%rd41+16], %f49;
	add.s64 	%rd49, %rd48, %rd44;
	ld.global.f32 	%f50, [%rd49];
	st.global.f32 	[%rd41+20], %f50;
	add.s64 	%rd50, %rd49, %rd44;
	ld.global.f32 	%f51, [%rd50];
	st.global.f32 	[%rd41+24], %f51;
	add.s64 	%rd51, %rd50, %rd44;
	ld.global.f32 	%f52, [%rd51];
	st.global.f32 	[%rd41+28], %f52;
	add.s64 	%rd52, %rd51, %rd44;
	ld.global.f32 	%f53, [%rd52];
	st.global.f32 	[%rd41+32], %f53;
	add.s64 	%rd53, %rd52, %rd44;
	ld.global.f32 	%f54, [%rd53];
	st.global.f32 	[%rd41+36], %f54;
	add.s64 	%rd54, %rd53, %rd44;
	ld.global.f32 	%f55, [%rd54];
	st.global.f32 	[%rd41+40], %f55;
	add.s64 	%rd55, %rd54, %rd44;
	ld.global.f32 	%f56, [%rd55];
	st.global.f32 	[%rd41+44], %f56;
	add.s64 	%rd56, %rd55, %rd44;
	ld.global.f32 	%f57, [%rd56];
	st.global.f32 	[%rd41+48], %f57;
	add.s64 	%rd57, %rd56, %rd44;
	ld.global.f32 	%f58, [%rd57];
	st.global.f32 	[%rd41+52], %f58;
	add.s64 	%rd58, %rd57, %rd44;
	ld.global.f32 	%f59, [%rd58];
	st.global.f32 	[%rd41+56], %f59;
	add.s64 	%rd59, %rd58, %rd44;
	ld.global.f32 	%f60, [%rd59];
	st.global.f32 	[%rd41+60], %f60;
	add.s32 	%r469, %r469, 16;
	add.s32 	%r468, %r468, %r30;
	add.s32 	%r467, %r467, 16;
	setp.ne.s32 	%p16, %r469, 0;
	mov.u32 	%r471, %r22;
	@%p16 bra 	$L__BB0_6;
$L__BB0_7:
	and.b32  	%r42, %r211, 15;
	setp.eq.s32 	%p17, %r42, 0;
	@%p17 bra 	$L__BB0_17;
	add.s32 	%r233, %r42, -1;
	setp.lt.u32 	%p18, %r233, 7;
	@%p18 bra 	$L__BB0_10;
	mad.lo.s32 	%r234, %r471, %r213, %r466;
	mul.wide.s32 	%rd60, %r234, 4;
	add.s64 	%rd61, %rd7, %rd60;
	ld.global.f32 	%f61, [%rd61];
	add.s32 	%r235, %r471, %r33;
	mul.wide.s32 	%rd62, %r235, 4;
	add.s64 	%rd63, %rd1, %rd62;
	st.global.f32 	[%rd63], %f61;
	mul.wide.s32 	%rd64, %r213, 4;
	add.s64 	%rd65, %rd61, %rd64;
	ld.global.f32 	%f62, [%rd65];
	st.global.f32 	[%rd63+4], %f62;
	add.s64 	%rd66, %rd65, %rd64;
	ld.global.f32 	%f63, [%rd66];
	st.global.f32 	[%rd63+8], %f63;
	add.s64 	%rd67, %rd66, %rd64;
	ld.global.f32 	%f64, [%rd67];
	st.global.f32 	[%rd63+12], %f64;
	add.s64 	%rd68, %rd67, %rd64;
	ld.global.f32 	%f65, [%rd68];
	st.global.f32 	[%rd63+16], %f65;
	add.s64 	%rd69, %rd68, %rd64;
	ld.global.f32 	%f66, [%rd69];
	st.global.f32 	[%rd63+20], %f66;
	add.s64 	%rd70, %rd69, %rd64;
	ld.global.f32 	%f67, [%rd70];
	st.global.f32 	[%rd63+24], %f67;
	add.s64 	%rd71, %rd70, %rd64;
	ld.global.f32 	%f68, [%rd71];
	st.global.f32 	[%rd63+28], %f68;
	add.s32 	%r471, %r471, 8;
$L__BB0_10:
	setp.eq.s32 	%p19, %r11, 0;
	@%p19 bra 	$L__BB0_17;
	setp.lt.u32 	%p20, %r12, 3;
	@%p20 bra 	$L__BB0_13;
	mad.lo.s32 	%r236, %r471, %r213, %r466;
	mul.wide.s32 	%rd72, %r236, 4;
	add.s64 	%rd73, %rd7, %rd72;
	ld.global.f32 	%f69, [%rd73];
	add.s32 	%r237, %r471, %r33;
	mul.wide.s32 	%rd74, %r237, 4;
	add.s64 	%rd75, %rd1, %rd74;
	st.global.f32 	[%rd75], %f69;
	mul.wide.s32 	%rd76, %r213, 4;
	add.s64 	%rd77, %rd73, %rd76;
	ld.global.f32 	%f70, [%rd77];
	st.global.f32 	[%rd75+4], %f70;
	add.s64 	%rd78, %rd77, %rd76;
	ld.global.f32 	%f71, [%rd78];
	st.global.f32 	[%rd75+8], %f71;
	add.s64 	%rd79, %rd78, %rd76;
	ld.global.f32 	%f72, [%rd79];
	st.global.f32 	[%rd75+12], %f72;
	add.s32 	%r471, %r471, 4;
$L__BB0_13:
	setp.eq.s32 	%p21, %r17, 0;
	@%p21 bra 	$L__BB0_17;
	setp.eq.s32 	%p22, %r17, 1;
	mad.lo.s32 	%r238, %r471, %r213, %r466;
	mul.wide.s32 	%rd80, %r238, 4;
	add.s64 	%rd10, %rd7, %rd80;
	ld.global.f32 	%f73, [%rd10];
	add.s32 	%r239, %r471, %r33;
	mul.wide.s32 	%rd81, %r239, 4;
	add.s64 	%rd11, %rd1, %rd81;
	st.global.f32 	[%rd11], %f73;
	@%p22 bra 	$L__BB0_17;
	setp.eq.s32 	%p23, %r17, 2;
	mul.wide.s32 	%rd12, %r213, 4;
	add.s64 	%rd13, %rd10, %rd12;
	ld.global.f32 	%f74, [%rd13];
	st.global.f32 	[%rd11+4], %f74;
	@%p23 bra 	$L__BB0_17;
	add.s64 	%rd82, %rd13, %rd12;
	ld.global.f32 	%f75, [%rd82];
	st.global.f32 	[%rd11+8], %f75;
$L__BB0_17:
	add.s32 	%r466, %r466, 1;
	setp.ne.s32 	%p24, %r466, %r2;
	@%p24 bra 	$L__BB0_4;
$L__BB0_18:
	ld.param.u64 	%rd448, [_Z6kernelPfiiiiS_S_S_S_S_S_S_S_S_S_S_S_i_param_9];
	cvta.to.global.u64 	%rd14, %rd448;
	@%p2 bra 	$L__BB0_35;
	setp.gt.s32 	%p25, %r211, 0;
	mov.u32 	%r479, %r1;
	@%p25 bra 	$L__BB0_20;
	bra.uni 	$L__BB0_91;
$L__BB0_20:
	mov.u32 	%r473, %r1;
$L__BB0_21:
	mul.lo.s32 	%r49, %r473, %r212;
	mul.lo.s32 	%r50, %r473, %r211;
	mov.b32 	%r474, 0;
$L__BB0_22:
	setp.lt.u32 	%p34, %r211, 8;
	add.s32 	%r252, %r474, %r49;
	mul.wide.s32 	%rd91, %r252, 4;
	add.s64 	%rd15, %rd14, %rd91;
	mov.b32 	%r477, 0;
	st.global.u32 	[%rd15], %r477;
	mov.f32 	%f418, 0f00000000;
	@%p34 bra 	$L__BB0_25;
	mov.b32 	%r475, 0;
	mov.f32 	%f418, 0f00000000;
$L__BB0_24:
	.pragma "nounroll";
	add.s32 	%r254, %r475, %r50;
	mul.wide.s32 	%rd92, %r254, 4;
	add.s64 	%rd93, %rd1, %rd92;
	ld.global.f32 	%f78, [%rd93];
	mad.lo.s32 	%r255, %r475, %r212, %r474;
	mul.wide.u32 	%rd94, %r255, 4;
	add.s64 	%rd95, %rd3, %rd94;
	ld.global.f32 	%f79, [%rd95];
	fma.rn.f32 	%f80, %f78, %f79, %f418;
	st.global.f32 	[%rd15], %f80;
	ld.global.f32 	%f81, [%rd93+4];
	add.s32 	%r256, %r255, %r212;
	mul.wide.u32 	%rd96, %r256, 4;
	add.s64 	%rd97, %rd3, %rd96;
	ld.global.f32 	%f82, [%rd97];
	fma.rn.f32 	%f83, %f81, %f82, %f80;
	st.global.f32 	[%rd15], %f83;
	ld.global.f32 	%f84, [%rd93+8];
	add.s32 	%r257, %r256, %r212;
	mul.wide.u32 	%rd98, %r257, 4;
	add.s64 	%rd99, %rd3, %rd98;
	ld.global.f32 	%f85, [%rd99];
	fma.rn.f32 	%f86, %f84, %f85, %f83;
	st.global.f32 	[%rd15], %f86;
	ld.global.f32 	%f87, [%rd93+12];
	add.s32 	%r258, %r257, %r212;
	mul.wide.u32 	%rd100, %r258, 4;
	add.s64 	%rd101, %rd3, %rd100;
	ld.global.f32 	%f88, [%rd101];
	fma.rn.f32 	%f89, %f87, %f88, %f86;
	st.global.f32 	[%rd15], %f89;
	ld.global.f32 	%f90, [%rd93+16];
	add.s32 	%r259, %r258, %r212;
	mul.wide.u32 	%rd102, %r259, 4;
	add.s64 	%rd103, %rd3, %rd102;
	ld.global.f32 	%f91, [%rd103];
	fma.rn.f32 	%f92, %f90, %f91, %f89;
	st.global.f32 	[%rd15], %f92;
	ld.global.f32 	%f93, [%rd93+20];
	add.s32 	%r260, %r259, %r212;
	mul.wide.u32 	%rd104, %r260, 4;
	add.s64 	%rd105, %rd3, %rd104;
	ld.global.f32 	%f94, [%rd105];
	fma.rn.f32 	%f95, %f93, %f94, %f92;
	st.global.f32 	[%rd15], %f95;
	ld.global.f32 	%f96, [%rd93+24];
	add.s32 	%r261, %r260, %r212;
	mul.wide.u32 	%rd106, %r261, 4;
	add.s64 	%rd107, %rd3, %rd106;
	ld.global.f32 	%f97, [%rd107];
	fma.rn.f32 	%f98, %f96, %f97, %f95;
	st.global.f32 	[%rd15], %f98;
	ld.global.f32 	%f99, [%rd93+28];
	add.s32 	%r262, %r261, %r212;
	mul.wide.u32 	%rd108, %r262, 4;
	add.s64 	%rd109, %rd3, %rd108;
	ld.global.f32 	%f100, [%rd109];
	fma.rn.f32 	%f418, %f99, %f100, %f98;
	st.global.f32 	[%rd15], %f418;
	add.s32 	%r475, %r475, 8;
	setp.ne.s32 	%p35, %r475, %r25;
	mov.u32 	%r477, %r25;
	@%p35 bra 	$L__BB0_24;
$L__BB0_25:
	setp.eq.s32 	%p36, %r11, 0;
	@%p36 bra 	$L__BB0_33;
	setp.lt.u32 	%p37, %r12, 3;
	@%p37 bra 	$L__BB0_28;
	add.s32 	%r263, %r477, %r50;
	mul.wide.s32 	%rd110, %r263, 4;
	add.s64 	%rd111, %rd1, %rd110;
	ld.global.f32 	%f101, [%rd111];
	mad.lo.s32 	%r264, %r477, %r212, %r474;
	mul.wide.u32 	%rd112, %r264, 4;
	add.s64 	%rd113, %rd3, %rd112;
	ld.global.f32 	%f102, [%rd113];
	fma.rn.f32 	%f103, %f101, %f102, %f418;
	st.global.f32 	[%rd15], %f103;
	ld.global.f32 	%f104, [%rd111+4];
	add.s32 	%r265, %r264, %r212;
	mul.wide.u32 	%rd114, %r265, 4;
	add.s64 	%rd115, %rd3, %rd114;
	ld.global.f32 	%f105, [%rd115];
	fma.rn.f32 	%f106, %f104, %f105, %f103;
	st.global.f32 	[%rd15], %f106;
	ld.global.f32 	%f107, [%rd111+8];
	add.s32 	%r266, %r265, %r212;
	mul.wide.u32 	%rd116, %r266, 4;
	add.s64 	%rd117, %rd3, %rd116;
	ld.global.f32 	%f108, [%rd117];
	fma.rn.f32 	%f109, %f107, %f108, %f106;
	st.global.f32 	[%rd15], %f109;
	ld.global.f32 	%f110, [%rd111+12];
	add.s32 	%r267, %r266, %r212;
	mul.wide.u32 	%rd118, %r267, 4;
	add.s64 	%rd119, %rd3, %rd118;
	ld.global.f32 	%f111, [%rd119];
	fma.rn.f32 	%f418, %f110, %f111, %f109;
	st.global.f32 	[%rd15], %f418;
	add.s32 	%r477, %r477, 4;
$L__BB0_28:
	setp.eq.s32 	%p38, %r17, 0;
	@%p38 bra 	$L__BB0_33;
	setp.eq.s32 	%p39, %r17, 1;
	@%p39 bra 	$L__BB0_31;
	add.s32 	%r268, %r477, %r50;
	mul.wide.s32 	%rd120, %r268, 4;
	add.s64 	%rd121, %rd1, %rd120;
	ld.global.f32 	%f112, [%rd121];
	mad.lo.s32 	%r269, %r477, %r212, %r474;
	mul.wide.u32 	%rd122, %r269, 4;
	add.s64 	%rd123, %rd3, %rd122;
	ld.global.f32 	%f113, [%rd123];
	fma.rn.f32 	%f114, %f112, %f113, %f418;
	st.global.f32 	[%rd15], %f114;
	ld.global.f32 	%f115, [%rd121+4];
	add.s32 	%r270, %r269, %r212;
	mul.wide.u32 	%rd124, %r270, 4;
	add.s64 	%rd125, %rd3, %rd124;
	ld.global.f32 	%f116, [%rd125];
	fma.rn.f32 	%f418, %f115, %f116, %f114;
	st.global.f32 	[%rd15], %f418;
	add.s32 	%r477, %r477, 2;
$L__BB0_31:
	setp.eq.s32 	%p40, %r26, 0;
	@%p40 bra 	$L__BB0_33;
	add.s32 	%r271, %r477, %r50;
	mul.wide.s32 	%rd126, %r271, 4;
	add.s64 	%rd127, %rd1, %rd126;
	ld.global.f32 	%f117, [%rd127];
	mad.lo.s32 	%r272, %r477, %r212, %r474;
	mul.wide.u32 	%rd128, %r272, 4;
	add.s64 	%rd129, %rd3, %rd128;
	ld.global.f32 	%f118, [%rd129];
	fma.rn.f32 	%f119, %f117, %f118, %f418;
	st.global.f32 	[%rd15], %f119;
$L__BB0_33:
	add.s32 	%r474, %r474, 1;
	setp.ne.s32 	%p41, %r474, %r212;
	@%p41 bra 	$L__BB0_22;
	add.s32 	%r473, %r473, 1;
	setp.eq.s32 	%p42, %r473, %r2;
	@%p42 bra 	$L__BB0_35;
	bra.uni 	$L__BB0_21;
$L__BB0_35:
	@%p3 bra 	$L__BB0_36;
	bra.uni 	$L__BB0_93;
$L__BB0_36:
	ld.param.u64 	%rd449, [_Z6kernelPfiiiiS_S_S_S_S_S_S_S_S_S_S_S_i_param_11];
	cvta.to.global.u64 	%rd17, %rd449;
	@%p2 bra 	$L__BB0_37;
	bra.uni 	$L__BB0_121;
$L__BB0_37:
	setp.ge.s32 	%p79, %r3, %r4;
	@%p79 bra 	$L__BB0_47;
	mov.u32 	%r506, %r3;
$L__BB0_39:
	mul.wide.s32 	%rd224, %r506, 4;
	add.s64 	%rd225, %rd17, %rd224;
	ld.global.f32 	%f22, [%rd225];
	setp.eq.f32 	%p80, %f22, 0f00000000;
	@%p80 bra 	$L__BB0_41;
	ld.param.u64 	%rd450, [_Z6kernelPfiiiiS_S_S_S_S_S_S_S_S_S_S_S_i_param_12];
	mul.wide.s32 	%rd226, %r506, 4;
	add.s64 	%rd227, %rd14, %rd226;
	ld.global.f32 	%f208, [%rd227];
	div.rn.f32 	%f209, %f208, %f22;
	cvta.to.global.u64 	%rd228, %rd450;
	add.s64 	%rd229, %rd228, %rd226;
	st.global.f32 	[%rd229], %f209;
	add.s32 	%r506, %r506, 1;
	setp.ne.s32 	%p81, %r506, %r4;
	@%p81 bra 	$L__BB0_39;
$L__BB0_41:
	sub.s32 	%r339, %r4, %r3;
	and.b32  	%r340, %r339, 3;
	setp.eq.s32 	%p82, %r340, 0;
	mov.u32 	%r507, %r3;
	@%p82 bra 	$L__BB0_45;
	ld.param.u64 	%rd451, [_Z6kernelPfiiiiS_S_S_S_S_S_S_S_S_S_S_S_i_param_12];
	add.s32 	%r507, %r3, 1;
	setp.eq.s32 	%p83, %r340, 1;
	mul.wide.s32 	%rd230, %r3, 4;
	add.s64 	%rd231, %rd4, %rd230;
	ld.global.f32 	%f210, [%rd231];
	cvta.to.global.u64 	%rd232, %rd451;
	add.s64 	%rd233, %rd232, %rd230;
	ld.global.f32 	%f211, [%rd233];
	mul.f32 	%f212, %f210, %f211;
	st.global.f32 	[%rd231], %f212;
	@%p83 bra 	$L__BB0_45;
	ld.param.u64 	%rd452, [_Z6kernelPfiiiiS_S_S_S_S_S_S_S_S_S_S_S_i_param_12];
	add.s32 	%r507, %r3, 2;
	setp.eq.s32 	%p84, %r340, 2;
	mul.wide.s32 	%rd234, %r3, 4;
	add.s64 	%rd235, %rd4, %rd234;
	ld.global.f32 	%f213, [%rd235+4];
	cvta.to.global.u64 	%rd236, %rd452;
	add.s64 	%rd237, %rd236, %rd234;
	ld.global.f32 	%f214, [%rd237+4];
	mul.f32 	%f215, %f213, %f214;
	st.global.f32 	[%rd235+4], %f215;
	@%p84 bra 	$L__BB0_45;
	ld.param.u64 	%rd453, [_Z6kernelPfiiiiS_S_S_S_S_S_S_S_S_S_S_S_i_param_12];
	add.s32 	%r507, %r3, 3;
	add.s64 	%rd239, %rd4, %rd234;
	ld.global.f32 	%f216, [%rd239+8];
	cvta.to.global.u64 	%rd240, %rd453;
	add.s64 	%rd241, %rd240, %rd234;
	ld.global.f32 	%f217, [%rd241+8];
	mul.f32 	%f218, %f216, %f217;
	st.global.f32 	[%rd239+8], %f218;
$L__BB0_45:
	sub.s32 	%r345, %r3, %r4;
	setp.gt.u32 	%p85, %r345, -4;
	@%p85 bra 	$L__BB0_47;
$L__BB0_46:
	ld.param.u64 	%rd454, [_Z6kernelPfiiiiS_S_S_S_S_S_S_S_S_S_S_S_i_param_12];
	mul.wide.s32 	%rd242, %r507, 4;
	add.s64 	%rd243, %rd4, %rd242;
	ld.global.f32 	%f219, [%rd243];
	cvta.to.global.u64 	%rd244, %rd454;
	add.s64 	%rd245, %rd244, %rd242;
	ld.global.f32 	%f220, [%rd245];
	mul.f32 	%f221, %f219, %f220;
	st.global.f32 	[%rd243], %f221;
	ld.global.f32 	%f222, [%rd243+4];
	ld.global.f32 	%f223, [%rd245+4];
	mul.f32 	%f224, %f222, %f223;
	st.global.f32 	[%rd243+4], %f224;
	ld.global.f32 	%f225, [%rd243+8];
	ld.global.f32 	%f226, [%rd245+8];
	mul.f32 	%f227, %f225, %f226;
	st.global.f32 	[%rd243+8], %f227;
	ld.global.f32 	%f228, [%rd243+12];
	ld.global.f32 	%f229, [%rd245+12];
	mul.f32 	%f230, %f228, %f229;
	st.global.f32 	[%rd243+12], %f230;
	add.s32 	%r507, %r507, 4;
	setp.ne.s32 	%p86, %r507, %r4;
	@%p86 bra 	$L__BB0_46;
$L__BB0_47:
	@%p4 bra 	$L__BB0_63;
	mov.u32 	%r509, %r5;
$L__BB0_49:
	setp.lt.u32 	%p87, %r18, 15;
	mul.lo.s32 	%r126, %r509, %r213;
	mov.b32 	%r512, 0;
	@%p87 bra 	$L__BB0_52;
	mov.b32 	%r510, 0;
$L__BB0_51:
	.pragma "nounroll";
	mad.lo.s32 	%r348, %r510, %r212, %r509;
	mul.wide.s32 	%rd246, %r348, 4;
	add.s64 	%rd247, %rd4, %rd246;
	ld.global.f32 	%f231, [%rd247];
	add.s32 	%r349, %r510, %r126;
	mul.wide.s32 	%rd248, %r349, 4;
	add.s64 	%rd249, %rd5, %rd248;
	st.global.f32 	[%rd249], %f231;
	mul.wide.s32 	%rd250, %r212, 4;
	add.s64 	%rd251, %rd247, %rd250;
	ld.global.f32 	%f232, [%rd251];
	st.global.f32 	[%rd249+4], %f232;
	add.s64 	%rd252, %rd251, %rd250;
	ld.global.f32 	%f233, [%rd252];
	st.global.f32 	[%rd249+8], %f233;
	add.s64 	%rd253, %rd252, %rd250;
	ld.global.f32 	%f234, [%rd253];
	st.global.f32 	[%rd249+12], %f234;
	add.s64 	%rd254, %rd253, %rd250;
	ld.global.f32 	%f235, [%rd254];
	st.global.f32 	[%rd249+16], %f235;
	add.s64 	%rd255, %rd254, %rd250;
	ld.global.f32 	%f236, [%rd255];
	st.global.f32 	[%rd249+20], %f236;
	add.s64 	%rd256, %rd255, %rd250;
	ld.global.f32 	%f237, [%rd256];
	st.global.f32 	[%rd249+24], %f237;
	add.s64 	%rd257, %rd256, %rd250;
	ld.global.f32 	%f238, [%rd257];
	st.global.f32 	[%rd249+28], %f238;
	add.s64 	%rd258, %rd257, %rd250;
	ld.global.f32 	%f239, [%rd258];
	st.global.f32 	[%rd249+32], %f239;
	add.s64 	%rd259, %rd258, %rd250;
	ld.global.f32 	%f240, [%rd259];
	st.global.f32 	[%rd249+36], %f240;
	add.s64 	%rd260, %rd259, %rd250;
	ld.global.f32 	%f241, [%rd260];
	st.global.f32 	[%rd249+40], %f241;
	add.s64 	%rd261, %rd260, %rd250;
	ld.global.f32 	%f242, [%rd261];
	st.global.f32 	[%rd249+44], %f242;
	add.s64 	%rd262, %rd261, %rd250;
	ld.global.f32 	%f243, [%rd262];
	st.global.f32 	[%rd249+48], %f243;
	add.s64 	%rd263, %rd262, %rd250;
	ld.global.f32 	%f244, [%rd263];
	st.global.f32 	[%rd249+52], %f244;
	add.s64 	%rd264, %rd263, %rd250;
	ld.global.f32 	%f245, [%rd264];
	st.global.f32 	[%rd249+56], %f245;
	add.s64 	%rd265, %rd264, %rd250;
	ld.global.f32 	%f246, [%rd265];
	st.global.f32 	[%rd249+60], %f246;
	add.s32 	%r510, %r510, 16;
	setp.ne.s32 	%p88, %r510, %r29;
	mov.u32 	%r512, %r29;
	@%p88 bra 	$L__BB0_51;
$L__BB0_52:
	and.b32  	%r130, %r213, 15;
	setp.eq.s32 	%p89, %r130, 0;
	@%p89 bra 	$L__BB0_62;
	add.s32 	%r350, %r130, -1;
	setp.lt.u32 	%p90, %r350, 7;
	@%p90 bra 	$L__BB0_55;
	mad.lo.s32 	%r351, %r512, %r212, %r509;
	mul.wide.s32 	%rd266, %r351, 4;
	add.s64 	%rd267, %rd4, %rd266;
	ld.global.f32 	%f247, [%rd267];
	add.s32 	%r352, %r512, %r126;
	mul.wide.s32 	%rd268, %r352, 4;
	add.s64 	%rd269, %rd5, %rd268;
	st.global.f32 	[%rd269], %f247;
	mul.wide.s32 	%rd270, %r212, 4;
	add.s64 	%rd271, %rd267, %rd270;
	ld.global.f32 	%f248, [%rd271];
	st.global.f32 	[%rd269+4], %f248;
	add.s64 	%rd272, %rd271, %rd270;
	ld.global.f32 	%f249, [%rd272];
	st.global.f32 	[%rd269+8], %f249;
	add.s64 	%rd273, %rd272, %rd270;
	ld.global.f32 	%f250, [%rd273];
	st.global.f32 	[%rd269+12], %f250;
	add.s64 	%rd274, %rd273, %rd270;
	ld.global.f32 	%f251, [%rd274];
	st.global.f32 	[%rd269+16], %f251;
	add.s64 	%rd275, %rd274, %rd270;
	ld.global.f32 	%f252, [%rd275];
	st.global.f32 	[%rd269+20], %f252;
	add.s64 	%rd276, %rd275, %rd270;
	ld.global.f32 	%f253, [%rd276];
	st.global.f32 	[%rd269+24], %f253;
	add.s64 	%rd277, %rd276, %rd270;
	ld.global.f32 	%f254, [%rd277];
	st.global.f32 	[%rd269+28], %f254;
	add.s32 	%r512, %r512, 8;
$L__BB0_55:
	setp.eq.s32 	%p91, %r19, 0;
	@%p91 bra 	$L__BB0_62;
	setp.lt.u32 	%p92, %r20, 3;
	@%p92 bra 	$L__BB0_58;
	mad.lo.s32 	%r353, %r512, %r212, %r509;
	mul.wide.s32 	%rd278, %r353, 4;
	add.s64 	%rd279, %rd4, %rd278;
	ld.global.f32 	%f255, [%rd279];
	add.s32 	%r354, %r512, %r126;
	mul.wide.s32 	%rd280, %r354, 4;
	add.s64 	%rd281, %rd5, %rd280;
	st.global.f32 	[%rd281], %f255;
	mul.wide.s32 	%rd282, %r212, 4;
	add.s64 	%rd283, %rd279, %rd282;
	ld.global.f32 	%f256, [%rd283];
	st.global.f32 	[%rd281+4], %f256;
	add.s64 	%rd284, %rd283, %rd282;
	ld.global.f32 	%f257, [%rd284];
	st.global.f32 	[%rd281+8], %f257;
	add.s64 	%rd285, %rd284, %rd282;
	ld.global.f32 	%f258, [%rd285];
	st.global.f32 	[%rd281+12], %f258;
	add.s32 	%r512, %r512, 4;
$L__BB0_58:
	setp.eq.s32 	%p93, %r21, 0;
	@%p93 bra 	$L__BB0_62;
	setp.eq.s32 	%p94, %r21, 1;
	mad.lo.s32 	%r355, %r512, %r212, %r509;
	mul.wide.s32 	%rd286, %r355, 4;
	add.s64 	%rd19, %rd4, %rd286;
	ld.global.f32 	%f259, [%rd19];
	add.s32 	%r356, %r512, %r126;
	mul.wide.s32 	%rd287, %r356, 4;
	add.s64 	%rd20, %rd5, %rd287;
	st.global.f32 	[%rd20], %f259;
	@%p94 bra 	$L__BB0_62;
	setp.eq.s32 	%p95, %r21, 2;
	mul.wide.s32 	%rd21, %r212, 4;
	add.s64 	%rd22, %rd19, %rd21;
	ld.global.f32 	%f260, [%rd22];
	st.global.f32 	[%rd20+4], %f260;
	@%p95 bra 	$L__BB0_62;
	add.s64 	%rd288, %rd22, %rd21;
	ld.global.f32 	%f261, [%rd288];
	st.global.f32 	[%rd20+8], %f261;
$L__BB0_62:
	add.s32 	%r509, %r509, 1;
	setp.ne.s32 	%p96, %r509, %r6;
	@%p96 bra 	$L__BB0_49;
$L__BB0_63:
	@%p5 bra 	$L__BB0_64;
	bra.uni 	$L__BB0_149;
$L__BB0_64:
	@%p6 bra 	$L__BB0_65;
	bra.uni 	$L__BB0_177;
$L__BB0_65:
	@%p5 bra 	$L__BB0_215;
	mov.u32 	%r536, %r7;
$L__BB0_67:
	setp.lt.s32 	%p133, %r212, 1;
	mul.lo.s32 	%r183, %r536, %r213;
	mul.lo.s32 	%r184, %r536, %r212;
	@%p133 bra 	$L__BB0_227;
	mov.b32 	%r541, 0;
$L__BB0_69:
	setp.lt.u32 	%p141, %r13, 7;
	add.s32 	%r435, %r541, %r183;
	mul.wide.s32 	%rd391, %r435, 4;
	add.s64 	%rd25, %rd9, %rd391;
	mov.b32 	%r544, 0;
	st.global.u32 	[%rd25], %r544;
	mov.f32 	%f438, 0f00000000;
	@%p141 bra 	$L__BB0_72;
	mov.b32 	%r542, 0;
	mov.f32 	%f438, 0f00000000;
$L__BB0_71:
	.pragma "nounroll";
	add.s32 	%r437, %r542, %r184;
	mul.wide.s32 	%rd392, %r437, 4;
	add.s64 	%rd393, %rd6, %rd392;
	ld.global.f32 	%f352, [%rd393];
	mad.lo.s32 	%r438, %r542, %r213, %r541;
	mul.wide.u32 	%rd394, %r438, 4;
	add.s64 	%rd395, %rd5, %rd394;
	ld.global.f32 	%f353, [%rd395];
	fma.rn.f32 	%f354, %f352, %f353, %f438;
	st.global.f32 	[%rd25], %f354;
	ld.global.f32 	%f355, [%rd393+4];
	add.s32 	%r439, %r438, %r213;
	mul.wide.u32 	%rd396, %r439, 4;
	add.s64 	%rd397, %rd5, %rd396;
	ld.global.f32 	%f356, [%rd397];
	fma.rn.f32 	%f357, %f355, %f356, %f354;
	st.global.f32 	[%rd25], %f357;
	ld.global.f32 	%f358, [%rd393+8];
	add.s32 	%r440, %r439, %r213;
	mul.wide.u32 	%rd398, %r440, 4;
	add.s64 	%rd399, %rd5, %rd398;
	ld.global.f32 	%f359, [%rd399];
	fma.rn.f32 	%f360, %f358, %f359, %f357;
	st.global.f32 	[%rd25], %f360;
	ld.global.f32 	%f361, [%rd393+12];
	add.s32 	%r441, %r440, %r213;
	mul.wide.u32 	%rd400, %r441, 4;
	add.s64 	%rd401, %rd5, %rd400;
	ld.global.f32 	%f362, [%rd401];
	fma.rn.f32 	%f363, %f361, %f362, %f360;
	st.global.f32 	[%rd25], %f363;
	ld.global.f32 	%f364, [%rd393+16];
	add.s32 	%r442, %r441, %r213;
	mul.wide.u32 	%rd402, %r442, 4;
	add.s64 	%rd403, %rd5, %rd402;
	ld.global.f32 	%f365, [%rd403];
	fma.rn.f32 	%f366, %f364, %f365, %f363;
	st.global.f32 	[%rd25], %f366;
	ld.global.f32 	%f367, [%rd393+20];
	add.s32 	%r443, %r442, %r213;
	mul.wide.u32 	%rd404, %r443, 4;
	add.s64 	%rd405, %rd5, %rd404;
	ld.global.f32 	%f368, [%rd405];
	fma.rn.f32 	%f369, %f367, %f368, %f366;
	st.global.f32 	[%rd25], %f369;
	ld.global.f32 	%f370, [%rd393+24];
	add.s32 	%r444, %r443, %r213;
	mul.wide.u32 	%rd406, %r444, 4;
	add.s64 	%rd407, %rd5, %rd406;
	ld.global.f32 	%f371, [%rd407];
	fma.rn.f32 	%f372, %f370, %f371, %f369;
	st.global.f32 	[%rd25], %f372;
	ld.global.f32 	%f373, [%rd393+28];
	add.s32 	%r445, %r444, %r213;
	mul.wide.u32 	%rd408, %r445, 4;
	add.s64 	%rd409, %rd5, %rd408;
	ld.global.f32 	%f374, [%rd409];
	fma.rn.f32 	%f438, %f373, %f374, %f372;
	st.global.f32 	[%rd25], %f438;
	add.s32 	%r542, %r542, 8;
	setp.ne.s32 	%p142, %r542, %r23;
	mov.u32 	%r544, %r23;
	@%p142 bra 	$L__BB0_71;
$L__BB0_72:
	setp.eq.s32 	%p143, %r14, 0;
	@%p143 bra 	$L__BB0_80;
	setp.lt.u32 	%p144, %r15, 3;
	@%p144 bra 	$L__BB0_75;
	add.s32 	%r446, %r544, %r184;
	mul.wide.s32 	%rd410, %r446, 4;
	add.s64 	%rd411, %rd6, %rd410;
	ld.global.f32 	%f375, [%rd411];
	mad.lo.s32 	%r447, %r544, %r213, %r541;
	mul.wide.u32 	%rd412, %r447, 4;
	add.s64 	%rd413, %rd5, %rd412;
	ld.global.f32 	%f376, [%rd413];
	fma.rn.f32 	%f377, %f375, %f376, %f438;
	st.global.f32 	[%rd25], %f377;
	ld.global.f32 	%f378, [%rd411+4];
	add.s32 	%r448, %r447, %r213;
	mul.wide.u32 	%rd414, %r448, 4;
	add.s64 	%rd415, %rd5, %rd414;
	ld.global.f32 	%f379, [%rd415];
	fma.rn.f32 	%f380, %f378, %f379, %f377;
	st.global.f32 	[%rd25], %f380;
	ld.global.f32 	%f381, [%rd411+8];
	add.s32 	%r449, %r448, %r213;
	mul.wide.u32 	%rd416, %r449, 4;
	add.s64 	%rd417, %rd5, %rd416;
	ld.global.f32 	%f382, [%rd417];
	fma.rn.f32 	%f383, %f381, %f382, %f380;
	st.global.f32 	[%rd25], %f383;
	ld.global.f32 	%f384, [%rd411+12];
	add.s32 	%r450, %r449, %r213;
	mul.wide.u32 	%rd418, %r450, 4;
	add.s64 	%rd419, %rd5, %rd418;
	ld.global.f32 	%f385, [%rd419];
	fma.rn.f32 	%f438, %f384, %f385, %f383;
	st.global.f32 	[%rd25], %f438;
	add.s32 	%r544, %r544, 4;
$L__BB0_75:
	setp.eq.s32 	%p145, %r16, 0;
	@%p145 bra 	$L__BB0_80;
	setp.eq.s32 	%p146, %r16, 1;
	@%p146 bra 	$L__BB0_78;
	add.s32 	%r451, %r544, %r184;
	mul.wide.s32 	%rd420, %r451, 4;
	add.s64 	%rd421, %rd6, %rd420;
	ld.global.f32 	%f386, [%rd421];
	mad.lo.s32 	%r452, %r544, %r213, %r541;
	mul.wide.u32 	%rd422, %r452, 4;
	add.s64 	%rd423, %rd5, %rd422;
	ld.global.f32 	%f387, [%rd423];
	fma.rn.f32 	%f388, %f386, %f387, %f438;
	st.global.f32 	[%rd25], %f388;
	ld.global.f32 	%f389, [%rd421+4];
	add.s32 	%r453, %r452, %r213;
	mul.wide.u32 	%rd424, %r453, 4;
	add.s64 	%rd425, %rd5, %rd424;
	ld.global.f32 	%f390, [%rd425];
	fma.rn.f32 	%f438, %f389, %f390, %f388;
	st.global.f32 	[%rd25], %f438;
	add.s32 	%r544, %r544, 2;
$L__BB0_78:
	setp.eq.s32 	%p147, %r24, 0;
	@%p147 bra 	$L__BB0_80;
	add.s32 	%r454, %r544, %r184;
	mul.wide.s32 	%rd426, %r454, 4;
	add.s64 	%rd427, %rd6, %rd426;
	ld.global.f32 	%f391, [%rd427];
	mad.lo.s32 	%r455, %r544, %r213, %r541;
	mul.wide.u32 	%rd428, %r455, 4;
	add.s64 	%rd429, %rd5, %rd428;
	ld.global.f32 	%f392, [%rd429];
	fma.rn.f32 	%f393, %f391, %f392, %f438;
	st.global.f32 	[%rd25], %f393;
$L__BB0_80:
	add.s32 	%r541, %r541, 1;
	setp.eq.s32 	%p148, %r541, %r213;
	@%p148 bra 	$L__BB0_214;
	bra.uni 	$L__BB0_69;
$L__BB0_81:
	.pragma "nounroll";
	add.s32 	%r242, %r480, %r62;
	mul.wide.s32 	%rd83, %r242, 4;
	add.s64 	%rd84, %rd14, %rd83;
	mov.b32 	%r243, 0;
	st.global.u32 	[%rd84], %r243;
	st.global.u32 	[%rd84+4], %r243;
	st.global.u32 	[%rd84+8], %r243;
	st.global.u32 	[%rd84+12], %r243;
	st.global.u32 	[%rd84+16], %r243;
	st.global.u32 	[%rd84+20], %r243;
	st.global.u32 	[%rd84+24], %r243;
	st.global.u32 	[%rd84+28], %r243;
	add.s32 	%r480, %r480, 8;
	setp.ne.s32 	%p27, %r480, %r23;
	mov.u32 	%r482, %r23;
	@%p27 bra 	$L__BB0_81;
$L__BB0_82:
	setp.eq.s32 	%p28, %r14, 0;
	@%p28 bra 	$L__BB0_90;
	setp.lt.u32 	%p29, %r15, 3;
	@%p29 bra 	$L__BB0_85;
	add.s32 	%r244, %r482, %r62;
	mul.wide.s32 	%rd85, %r244, 4;
	add.s64 	%rd86, %rd14, %rd85;
	mov.b32 	%r245, 0;
	st.global.u32 	[%rd86], %r245;
	st.global.u32 	[%rd86+4], %r245;
	st.global.u32 	[%rd86+8], %r245;
	st.global.u32 	[%rd86+12], %r245;
	add.s32 	%r482, %r482, 4;
$L__BB0_85:
	setp.eq.s32 	%p30, %r16, 0;
	@%p30 bra 	$L__BB0_90;
	setp.eq.s32 	%p31, %r16, 1;
	@%p31 bra 	$L__BB0_88;
	add.s32 	%r246, %r482, %r62;
	mul.wide.s32 	%rd87, %r246, 4;
	add.s64 	%rd88, %rd14, %rd87;
	mov.b32 	%r247, 0;
	st.global.u32 	[%rd88], %r247;
	st.global.u32 	[%rd88+4], %r247;
	add.s32 	%r482, %r482, 2;
$L__BB0_88:
	setp.eq.s32 	%p32, %r24, 0;
	@%p32 bra 	$L__BB0_90;
	add.s32 	%r248, %r482, %r62;
	mul.wide.s32 	%rd89, %r248, 4;
	add.s64 	%rd90, %rd14, %rd89;
	mov.b32 	%r249, 0;
	st.global.u32 	[%rd90], %r249;
$L__BB0_90:
	add.s32 	%r479, %r479, 1;
	setp.ne.s32 	%p33, %r479, %r2;
	@%p33 bra 	$L__BB0_91;
	bra.uni 	$L__BB0_35;
$L__BB0_91:
	setp.lt.u32 	%p26, %r13, 7;
	mul.lo.s32 	%r62, %r479, %r212;
	mov.b32 	%r482, 0;
	@%p26 bra 	$L__BB0_82;
	mov.b32 	%r480, 0;
	bra.uni 	$L__BB0_81;
$L__BB0_93:
	setp.gt.s32 	%p43, %r211, 0;
	mov.u32 	%r490, %r1;
	@%p43 bra 	$L__BB0_94;
	bra.uni 	$L__BB0_119;
$L__BB0_94:
	mov.u32 	%r484, %r1;
$L__BB0_95:
	mul.lo.s32 	%r72, %r484, %r213;
	mul.lo.s32 	%r73, %r484, %r211;
	mov.b32 	%r485, 0;
$L__BB0_96:
	setp.lt.u32 	%p52, %r211, 8;
	add.s32 	%r285, %r485, %r72;
	mul.wide.s32 	%rd138, %r285, 4;
	add.s64 	%rd16, %rd2, %rd138;
	mov.b32 	%r488, 0;
	st.global.u32 	[%rd16], %r488;
	mov.f32 	%f422, 0f00000000;
	@%p52 bra 	$L__BB0_99;
	mov.b32 	%r486, 0;
	mov.f32 	%f422, 0f00000000;
$L__BB0_98:
	.pragma "nounroll";
	add.s32 	%r287, %r486, %r73;
	mul.wide.s32 	%rd139, %r287, 4;
	add.s64 	%rd140, %rd1, %rd139;
	ld.global.f32 	%f122, [%rd140];
	mad.lo.s32 	%r288, %r486, %r213, %r485;
	mul.wide.u32 	%rd141, %r288, 4;
	add.s64 	%rd142, %rd7, %rd141;
	ld.global.f32 	%f123, [%rd142];
	fma.rn.f32 	%f124, %f122, %f123, %f422;
	st.global.f32 	[%rd16], %f124;
	ld.global.f32 	%f125, [%rd140+4];
	add.s32 	%r289, %r288, %r213;
	mul.wide.u32 	%rd143, %r289, 4;
	add.s64 	%rd144, %rd7, %rd143;
	ld.global.f32 	%f126, [%rd144];
	fma.rn.f32 	%f127, %f125, %f126, %f124;
	st.global.f32 	[%rd16], %f127;
	ld.global.f32 	%f128, [%rd140+8];
	add.s32 	%r290, %r289, %r213;
	mul.wide.u32 	%rd145, %r290, 4;
	add.s64 	%rd146, %rd7, %rd145;
	ld.global.f32 	%f129, [%rd146];
	fma.rn.f32 	%f130, %f128, %f129, %f127;
	st.global.f32 	[%rd16], %f130;
	ld.global.f32 	%f131, [%rd140+12];
	add.s32 	%r291, %r290, %r213;
	mul.wide.u32 	%rd147, %r291, 4;
	add.s64 	%rd148, %rd7, %rd147;
	ld.global.f32 	%f132, [%rd148];
	fma.rn.f32 	%f133, %f131, %f132, %f130;
	st.global.f32 	[%rd16], %f133;
	ld.global.f32 	%f134, [%rd140+16];
	add.s32 	%r292, %r291, %r213;
	mul.wide.u32 	%rd149, %r292, 4;
	add.s64 	%rd150, %rd7, %rd149;
	ld.global.f32 	%f135, [%rd150];
	fma.rn.f32 	%f136, %f134, %f135, %f133;
	st.global.f32 	[%rd16], %f136;
	ld.global.f32 	%f137, [%rd140+20];
	add.s32 	%r293, %r292, %r213;
	mul.wide.u32 	%rd151, %r293, 4;
	add.s64 	%rd152, %rd7, %rd151;
	ld.global.f32 	%f138, [%rd152];
	fma.rn.f32 	%f139, %f137, %f138, %f136;
	st.global.f32 	[%rd16], %f139;
	ld.global.f32 	%f140, [%rd140+24];
	add.s32 	%r294, %r293, %r213;
	mul.wide.u32 	%rd153, %r294, 4;
	add.s64 	%rd154, %rd7, %rd153;
	ld.global.f32 	%f141, [%rd154];
	fma.rn.f32 	%f142, %f140, %f141, %f139;
	st.global.f32 	[%rd16], %f142;
	ld.global.f32 	%f143, [%rd140+28];
	add.s32 	%r295, %r294, %r213;
	mul.wide.u32 	%rd155, %r295, 4;
	add.s64 	%rd156, %rd7, %rd155;
	ld.global.f32 	%f144, [%rd156];
	fma.rn.f32 	%f422, %f143, %f144, %f142;
	st.global.f32 	[%rd16], %f422;
	add.s32 	%r486, %r486, 8;
	setp.ne.s32 	%p53, %r486, %r25;
	mov.u32 	%r488, %r25;
	@%p53 bra 	$L__BB0_98;
$L__BB0_99:
	setp.eq.s32 	%p54, %r11, 0;
	@%p54 bra 	$L__BB0_107;
	setp.lt.u32 	%p55, %r12, 3;
	@%p55 bra 	$L__BB0_102;
	add.s32 	%r296, %r488, %r73;
	mul.wide.s32 	%rd157, %r296, 4;
	add.s64 	%rd158, %rd1, %rd157;
	ld.global.f32 	%f145, [%rd158];
	mad.lo.s32 	%r297, %r488, %r213, %r485;
	mul.wide.u32 	%rd159, %r297, 4;
	add.s64 	%rd160, %rd7, %rd159;
	ld.global.f32 	%f146, [%rd160];
	fma.rn.f32 	%f147, %f145, %f146, %f422;
	st.global.f32 	[%rd16], %f147;
	ld.global.f32 	%f148, [%rd158+4];
	add.s32 	%r298, %r297, %r213;
	mul.wide.u32 	%rd161, %r298, 4;
	add.s64 	%rd162, %rd7, %rd161;
	ld.global.f32 	%f149, [%rd162];
	fma.rn.f32 	%f150, %f148, %f149, %f147;
	st.global.f32 	[%rd16], %f150;
	ld.global.f32 	%f151, [%rd158+8];
	add.s32 	%r299, %r298, %r213;
	mul.wide.u32 	%rd163, %r299, 4;
	add.s64 	%rd164, %rd7, %rd163;
	ld.global.f32 	%f152, [%rd164];
	fma.rn.f32 	%f153, %f151, %f152, %f150;
	st.global.f32 	[%rd16], %f153;
	ld.global.f32 	%f154, [%rd158+12];
	add.s32 	%r300, %r299, %r213;
	mul.wide.u32 	%rd165, %r300, 4;
	add.s64 	%rd166, %rd7, %rd165;
	ld.global.f32 	%f155, [%rd166];
	fma.rn.f32 	%f422, %f154, %f155, %f153;
	st.global.f32 	[%rd16], %f422;
	add.s32 	%r488, %r488, 4;
$L__BB0_102:
	setp.eq.s32 	%p56, %r17, 0;
	@%p56 bra 	$L__BB0_107;
	setp.eq.s32 	%p57, %r17, 1;
	@%p57 bra 	$L__BB0_105;
	add.s32 	%r301, %r488, %r73;
	mul.wide.s32 	%rd167, %r301, 4;
	add.s64 	%rd168, %rd1, %rd167;
	ld.global.f32 	%f156, [%rd168];
	mad.lo.s32 	%r302, %r488, %r213, %r485;
	mul.wide.u32 	%rd169, %r302, 4;
	add.s64 	%rd170, %rd7, %rd169;
	ld.global.f32 	%f157, [%rd170];
	fma.rn.f32 	%f158, %f156, %f157, %f422;
	st.global.f32 	[%rd16], %f158;
	ld.global.f32 	%f159, [%rd168+4];
	add.s32 	%r303, %r302, %r213;
	mul.wide.u32 	%rd171, %r303, 4;
	add.s64 	%rd172, %rd7, %rd171;
	ld.global.f32 	%f160, [%rd172];
	fma.rn.f32 	%f422, %f159, %f160, %f158;
	st.global.f32 	[%rd16], %f422;
	add.s32 	%r488, %r488, 2;
$L__BB0_105:
	setp.eq.s32 	%p58, %r26, 0;
	@%p58 bra 	$L__BB0_107;
	add.s32 	%r304, %r488, %r73;
	mul.wide.s32 	%rd173, %r304, 4;
	add.s64 	%rd174, %rd1, %rd173;
	ld.global.f32 	%f161, [%rd174];
	mad.lo.s32 	%r305, %r488, %r213, %r485;
	mul.wide.u32 	%rd175, %r305, 4;
	add.s64 	%rd176, %rd7, %rd175;
	ld.global.f32 	%f162, [%rd176];
	fma.rn.f32 	%f163, %f161, %f162, %f422;
	st.global.f32 	[%rd16], %f163;
$L__BB0_107:
	add.s32 	%r485, %r485, 1;
	setp.ne.s32 	%p59, %r485, %r213;
	@%p59 bra 	$L__BB0_96;
	add.s32 	%r484, %r484, 1;
	setp.eq.s32 	%p60, %r484, %r2;
	@%p60 bra 	$L__BB0_36;
	bra.uni 	$L__BB0_95;
$L__BB0_109:
	.pragma "nounroll";
	add.s32 	%r275, %r491, %r85;
	mul.wide.s32 	%rd130, %r275, 4;
	add.s64 	%rd131, %rd2, %rd130;
	mov.b32 	%r276, 0;
	st.global.u32 	[%rd131], %r276;
	st.global.u32 	[%rd131+4], %r276;
	st.global.u32 	[%rd131+8], %r276;
	st.global.u32 	[%rd131+12], %r276;
	st.global.u32 	[%rd131+16], %r276;
	st.global.u32 	[%rd131+20], %r276;
	st.global.u32 	[%rd131+24], %r276;
	st.global.u32 	[%rd131+28], %r276;
	add.s32 	%r491, %r491, 8;
	setp.ne.s32 	%p45, %r491, %r27;
	mov.u32 	%r493, %r27;
	@%p45 bra 	$L__BB0_109;
$L__BB0_110:
	setp.eq.s32 	%p46, %r19, 0;
	@%p46 bra 	$L__BB0_118;
	setp.lt.u32 	%p47, %r20, 3;
	@%p47 bra 	$L__BB0_113;
	add.s32 	%r277, %r493, %r85;
	mul.wide.s32 	%rd132, %r277, 4;
	add.s64 	%rd133, %rd2, %rd132;
	mov.b32 	%r278, 0;
	st.global.u32 	[%rd133], %r278;
	st.global.u32 	[%rd133+4], %r278;
	st.global.u32 	[%rd133+8], %r278;
	st.global.u32 	[%rd133+12], %r278;
	add.s32 	%r493, %r493, 4;
$L__BB0_113:
	setp.eq.s32 	%p48, %r21, 0;
	@%p48 bra 	$L__BB0_118;
	setp.eq.s32 	%p49, %r21, 1;
	@%p49 bra 	$L__BB0_116;
	add.s32 	%r279, %r493, %r85;
	mul.wide.s32 	%rd134, %r279, 4;
	add.s64 	%rd135, %rd2, %rd134;
	mov.b32 	%r280, 0;
	st.global.u32 	[%rd135], %r280;
	st.global.u32 	[%rd135+4], %r280;
	add.s32 	%r493, %r493, 2;
$L__BB0_116:
	setp.eq.s32 	%p50, %r28, 0;
	@%p50 bra 	$L__BB0_118;
	add.s32 	%r281, %r493, %r85;
	mul.wide.s32 	%rd136, %r281, 4;
	add.s64 	%rd137, %rd2, %rd136;
	mov.b32 	%r282, 0;
	st.global.u32 	[%rd137], %r282;
$L__BB0_118:
	add.s32 	%r490, %r490, 1;
	setp.ne.s32 	%p51, %r490, %r2;
	@%p51 bra 	$L__BB0_119;
	bra.uni 	$L__BB0_36;
$L__BB0_119:
	setp.lt.u32 	%p44, %r18, 7;
	mul.lo.s32 	%r85, %r490, %r213;
	mov.b32 	%r493, 0;
	@%p44 bra 	$L__BB0_110;
	mov.b32 	%r491, 0;
	bra.uni 	$L__BB0_109;
$L__BB0_121:
	setp.gt.s32 	%p61, %r213, 0;
	mov.u32 	%r501, %r1;
	@%p61 bra 	$L__BB0_122;
	bra.uni 	$L__BB0_147;
$L__BB0_122:
	mov.u32 	%r495, %r1;
$L__BB0_123:
	mul.lo.s32 	%r95, %r495, %r212;
	mul.lo.s32 	%r96, %r495, %r213;
	mov.b32 	%r496, 0;
$L__BB0_124:
	setp.lt.u32 	%p70, %r18, 7;
	add.s32 	%r318, %r496, %r95;
	mul.wide.s32 	%rd185, %r318, 4;
	add.s64 	%rd18, %rd17, %rd185;
	mov.b32 	%r499, 0;
	st.global.u32 	[%rd18], %r499;
	mov.f32 	%f426, 0f00000000;
	@%p70 bra 	$L__BB0_127;
	mov.b32 	%r497, 0;
	mov.f32 	%f426, 0f00000000;
$L__BB0_126:
	.pragma "nounroll";
	add.s32 	%r320, %r497, %r96;
	mul.wide.s32 	%rd186, %r320, 4;
	add.s64 	%rd187, %rd2, %rd186;
	ld.global.f32 	%f166, [%rd187];
	mad.lo.s32 	%r321, %r497, %r212, %r496;
	mul.wide.u32 	%rd188, %r321, 4;
	add.s64 	%rd189, %rd4, %rd188;
	ld.global.f32 	%f167, [%rd189];
	fma.rn.f32 	%f168, %f166, %f167, %f426;
	st.global.f32 	[%rd18], %f168;
	ld.global.f32 	%f169, [%rd187+4];
	add.s32 	%r322, %r321, %r212;
	mul.wide.u32 	%rd190, %r322, 4;
	add.s64 	%rd191, %rd4, %rd190;
	ld.global.f32 	%f170, [%rd191];
	fma.rn.f32 	%f171, %f169, %f170, %f168;
	st.global.f32 	[%rd18], %f171;
	ld.global.f32 	%f172, [%rd187+8];
	add.s32 	%r323, %r322, %r212;
	mul.wide.u32 	%rd192, %r323, 4;
	add.s64 	%rd193, %rd4, %rd192;
	ld.global.f32 	%f173, [%rd193];
	fma.rn.f32 	%f174, %f172, %f173, %f171;
	st.global.f32 	[%rd18], %f174;
	ld.global.f32 	%f175, [%rd187+12];
	add.s32 	%r324, %r323, %r212;
	mul.wide.u32 	%rd194, %r324, 4;
	add.s64 	%rd195, %rd4, %rd194;
	ld.global.f32 	%f176, [%rd195];
	fma.rn.f32 	%f177, %f175, %f176, %f174;
	st.global.f32 	[%rd18], %f177;
	ld.global.f32 	%f178, [%rd187+16];
	add.s32 	%r325, %r324, %r212;
	mul.wide.u32 	%rd196, %r325, 4;
	add.s64 	%rd197, %rd4, %rd196;
	ld.global.f32 	%f179, [%rd197];
	fma.rn.f32 	%f180, %f178, %f179, %f177;
	st.global.f32 	[%rd18], %f180;
	ld.global.f32 	%f181, [%rd187+20];
	add.s32 	%r326, %r325, %r212;
	mul.wide.u32 	%rd198, %r326, 4;
	add.s64 	%rd199, %rd4, %rd198;
	ld.global.f32 	%f182, [%rd199];
	fma.rn.f32 	%f183, %f181, %f182, %f180;
	st.global.f32 	[%rd18], %f183;
	ld.global.f32 	%f184, [%rd187+24];
	add.s32 	%r327, %r326, %r212;
	mul.wide.u32 	%rd200, %r327, 4;
	add.s64 	%rd201, %rd4, %rd200;
	ld.global.f32 	%f185, [%rd201];
	fma.rn.f32 	%f186, %f184, %f185, %f183;
	st.global.f32 	[%rd18], %f186;
	ld.global.f32 	%f187, [%rd187+28];
	add.s32 	%r328, %r327, %r212;
	mul.wide.u32 	%rd202, %r328, 4;
	add.s64 	%rd203, %rd4, %rd202;
	ld.global.f32 	%f188, [%rd203];
	fma.rn.f32 	%f426, %f187, %f188, %f186;
	st.global.f32 	[%rd18], %f426;
	add.s32 	%r497, %r497, 8;
	setp.ne.s32 	%p71, %r497, %r27;
	mov.u32 	%r499, %r27;
	@%p71 bra 	$L__BB0_126;
$L__BB0_127:
	setp.eq.s32 	%p72, %r19, 0;
	@%p72 bra 	$L__BB0_135;
	setp.lt.u32 	%p73, %r20, 3;
	@%p73 bra 	$L__BB0_130;
	add.s32 	%r329, %r499, %r96;
	mul.wide.s32 	%rd204, %r329, 4;
	add.s64 	%rd205, %rd2, %rd204;
	ld.global.f32 	%f189, [%rd205];
	mad.lo.s32 	%r330, %r499, %r212, %r496;
	mul.wide.u32 	%rd206, %r330, 4;
	add.s64 	%rd207, %rd4, %rd206;
	ld.global.f32 	%f190, [%rd207];
	fma.rn.f32 	%f191, %f189, %f190, %f426;
	st.global.f32 	[%rd18], %f191;
	ld.global.f32 	%f192, [%rd205+4];
	add.s32 	%r331, %r330, %r212;
	mul.wide.u32 	%rd208, %r331, 4;
	add.s64 	%rd209, %rd4, %rd208;
	ld.global.f32 	%f193, [%rd209];
	fma.rn.f32 	%f194, %f192, %f193, %f191;
	st.global.f32 	[%rd18], %f194;
	ld.global.f32 	%f195, [%rd205+8];
	add.s32 	%r332, %r331, %r212;
	mul.wide.u32 	%rd210, %r332, 4;
	add.s64 	%rd211, %rd4, %rd210;
	ld.global.f32 	%f196, [%rd211];
	fma.rn.f32 	%f197, %f195, %f196, %f194;
	st.global.f32 	[%rd18], %f197;
	ld.global.f32 	%f198, [%rd205+12];
	add.s32 	%r333, %r332, %r212;
	mul.wide.u32 	%rd212, %r333, 4;
	add.s64 	%rd213, %rd4, %rd212;
	ld.global.f32 	%f199, [%rd213];
	fma.rn.f32 	%f426, %f198, %f199, %f197;
	st.global.f32 	[%rd18], %f426;
	add.s32 	%r499, %r499, 4;
$L__BB0_130:
	setp.eq.s32 	%p74, %r21, 0;
	@%p74 bra 	$L__BB0_135;
	setp.eq.s32 	%p75, %r21, 1;
	@%p75 bra 	$L__BB0_133;
	add.s32 	%r334, %r499, %r96;
	mul.wide.s32 	%rd214, %r334, 4;
	add.s64 	%rd215, %rd2, %rd214;
	ld.global.f32 	%f200, [%rd215];
	mad.lo.s32 	%r335, %r499, %r212, %r496;
	mul.wide.u32 	%rd216, %r335, 4;
	add.s64 	%rd217, %rd4, %rd216;
	ld.global.f32 	%f201, [%rd217];
	fma.rn.f32 	%f202, %f200, %f201, %f426;
	st.global.f32 	[%rd18], %f202;
	ld.global.f32 	%f203, [%rd215+4];
	add.s32 	%r336, %r335, %r212;
	mul.wide.u32 	%rd218, %r336, 4;
	add.s64 	%rd219, %rd4, %rd218;
	ld.global.f32 	%f204, [%rd219];
	fma.rn.f32 	%f426, %f203, %f204, %f202;
	st.global.f32 	[%rd18], %f426;
	add.s32 	%r499, %r499, 2;
$L__BB0_133:
	setp.eq.s32 	%p76, %r28, 0;
	@%p76 bra 	$L__BB0_135;
	add.s32 	%r337, %r499, %r96;
	mul.wide.s32 	%rd220, %r337, 4;
	add.s64 	%rd221, %rd2, %rd220;
	ld.global.f32 	%f205, [%rd221];
	mad.lo.s32 	%r338, %r499, %r212, %r496;
	mul.wide.u32 	%rd222, %r338, 4;
	add.s64 	%rd223, %rd4, %rd222;
	ld.global.f32 	%f206, [%rd223];
	fma.rn.f32 	%f207, %f205, %f206, %f426;
	st.global.f32 	[%rd18], %f207;
$L__BB0_135:
	add.s32 	%r496, %r496, 1;
	setp.ne.s32 	%p77, %r496, %r212;
	@%p77 bra 	$L__BB0_124;
	add.s32 	%r495, %r495, 1;
	setp.eq.s32 	%p78, %r495, %r2;
	@%p78 bra 	$L__BB0_37;
	bra.uni 	$L__BB0_123;
$L__BB0_137:
	.pragma "nounroll";
	add.s32 	%r308, %r502, %r108;
	mul.wide.s32 	%rd177, %r308, 4;
	add.s64 	%rd178, %rd17, %rd177;
	mov.b32 	%r309, 0;
	st.global.u32 	[%rd178], %r309;
	st.global.u32 	[%rd178+4], %r309;
	st.global.u32 	[%rd178+8], %r309;
	st.global.u32 	[%rd178+12], %r309;
	st.global.u32 	[%rd178+16], %r309;
	st.global.u32 	[%rd178+20], %r309;
	st.global.u32 	[%rd178+24], %r309;
	st.global.u32 	[%rd178+28], %r309;
	add.s32 	%r502, %r502, 8;
	setp.ne.s32 	%p63, %r502, %r23;
	mov.u32 	%r504, %r23;
	@%p63 bra 	$L__BB0_137;
$L__BB0_138:
	setp.eq.s32 	%p64, %r14, 0;
	@%p64 bra 	$L__BB0_146;
	setp.lt.u32 	%p65, %r15, 3;
	@%p65 bra 	$L__BB0_141;
	add.s32 	%r310, %r504, %r108;
	mul.wide.s32 	%rd179, %r310, 4;
	add.s64 	%rd180, %rd17, %rd179;
	mov.b32 	%r311, 0;
	st.global.u32 	[%rd180], %r311;
	st.global.u32 	[%rd180+4], %r311;
	st.global.u32 	[%rd180+8], %r311;
	st.global.u32 	[%rd180+12], %r311;
	add.s32 	%r504, %r504, 4;
$L__BB0_141:
	setp.eq.s32 	%p66, %r16, 0;
	@%p66 bra 	$L__BB0_146;
	setp.eq.s32 	%p67, %r16, 1;
	@%p67 bra 	$L__BB0_144;
	add.s32 	%r312, %r504, %r108;
	mul.wide.s32 	%rd181, %r312, 4;
	add.s64 	%rd182, %rd17, %rd181;
	mov.b32 	%r313, 0;
	st.global.u32 	[%rd182], %r313;
	st.global.u32 	[%rd182+4], %r313;
	add.s32 	%r504, %r504, 2;
$L__BB0_144:
	setp.eq.s32 	%p68, %r24, 0;
	@%p68 bra 	$L__BB0_146;
	add.s32 	%r314, %r504, %r108;
	mul.wide.s32 	%rd183, %r314, 4;
	add.s64 	%rd184, %rd17, %rd183;
	mov.b32 	%r315, 0;
	st.global.u32 	[%rd184], %r315;
$L__BB0_146:
	add.s32 	%r501, %r501, 1;
	setp.ne.s32 	%p69, %r501, %r2;
	@%p69 bra 	$L__BB0_147;
	bra.uni 	$L__BB0_37;
$L__BB0_147:
	setp.lt.u32 	%p62, %r13, 7;
	mul.lo.s32 	%r108, %r501, %r212;
	mov.b32 	%r504, 0;
	@%p62 bra 	$L__BB0_138;
	mov.b32 	%r502, 0;
	bra.uni 	$L__BB0_137;
$L__BB0_149:
	setp.gt.s32 	%p97, %r212, 0;
	mov.u32 	%r520, %r7;
	@%p97 bra 	$L__BB0_150;
	bra.uni 	$L__BB0_175;
$L__BB0_150:
	mov.u32 	%r514, %r7;
$L__BB0_151:
	mul.lo.s32 	%r137, %r514, %r213;
	mul.lo.s32 	%r138, %r514, %r212;
	mov.b32 	%r515, 0;
$L__BB0_152:
	setp.lt.u32 	%p106, %r13, 7;
	add.s32 	%r369, %r515, %r137;
	mul.wide.s32 	%rd297, %r369, 4;
	add.s64 	%rd23, %rd8, %rd297;
	mov.b32 	%r518, 0;
	st.global.u32 	[%rd23], %r518;
	mov.f32 	%f430, 0f00000000;
	@%p106 bra 	$L__BB0_155;
	mov.b32 	%r516, 0;
	mov.f32 	%f430, 0f00000000;
$L__BB0_154:
	.pragma "nounroll";
	add.s32 	%r371, %r516, %r138;
	mul.wide.s32 	%rd298, %r371, 4;
	add.s64 	%rd299, %rd3, %rd298;
	ld.global.f32 	%f264, [%rd299];
	mad.lo.s32 	%r372, %r516, %r213, %r515;
	mul.wide.u32 	%rd300, %r372, 4;
	add.s64 	%rd301, %rd5, %rd300;
	ld.global.f32 	%f265, [%rd301];
	fma.rn.f32 	%f266, %f264, %f265, %f430;
	st.global.f32 	[%rd23], %f266;
	ld.global.f32 	%f267, [%rd299+4];
	add.s32 	%r373, %r372, %r213;
	mul.wide.u32 	%rd302, %r373, 4;
	add.s64 	%rd303, %rd5, %rd302;
	ld.global.f32 	%f268, [%rd303];
	fma.rn.f32 	%f269, %f267, %f268, %f266;
	st.global.f32 	[%rd23], %f269;
	ld.global.f32 	%f270, [%rd299+8];
	add.s32 	%r374, %r373, %r213;
	mul.wide.u32 	%rd304, %r374, 4;
	add.s64 	%rd305, %rd5, %rd304;
	ld.global.f32 	%f271, [%rd305];
	fma.rn.f32 	%f272, %f270, %f271, %f269;
	st.global.f32 	[%rd23], %f272;
	ld.global.f32 	%f273, [%rd299+12];
	add.s32 	%r375, %r374, %r213;
	mul.wide.u32 	%rd306, %r375, 4;
	add.s64 	%rd307, %rd5, %rd306;
	ld.global.f32 	%f274, [%rd307];
	fma.rn.f32 	%f275, %f273, %f274, %f272;
	st.global.f32 	[%rd23], %f275;
	ld.global.f32 	%f276, [%rd299+16];
	add.s32 	%r376, %r375, %r213;
	mul.wide.u32 	%rd308, %r376, 4;
	add.s64 	%rd309, %rd5, %rd308;
	ld.global.f32 	%f277, [%rd309];
	fma.rn.f32 	%f278, %f276, %f277, %f275;
	st.global.f32 	[%rd23], %f278;
	ld.global.f32 	%f279, [%rd299+20];
	add.s32 	%r377, %r376, %r213;
	mul.wide.u32 	%rd310, %r377, 4;
	add.s64 	%rd311, %rd5, %rd310;
	ld.global.f32 	%f280, [%rd311];
	fma.rn.f32 	%f281, %f279, %f280, %f278;
	st.global.f32 	[%rd23], %f281;
	ld.global.f32 	%f282, [%rd299+24];
	add.s32 	%r378, %r377, %r213;
	mul.wide.u32 	%rd312, %r378, 4;
	add.s64 	%rd313, %rd5, %rd312;
	ld.global.f32 	%f283, [%rd313];
	fma.rn.f32 	%f284, %f282, %f283, %f281;
	st.global.f32 	[%rd23], %f284;
	ld.global.f32 	%f285, [%rd299+28];
	add.s32 	%r379, %r378, %r213;
	mul.wide.u32 	%rd314, %r379, 4;
	add.s64 	%rd315, %rd5, %rd314;
	ld.global.f32 	%f286, [%rd315];
	fma.rn.f32 	%f430, %f285, %f286, %f284;
	st.global.f32 	[%rd23], %f430;
	add.s32 	%r516, %r516, 8;
	setp.ne.s32 	%p107, %r516, %r23;
	mov.u32 	%r518, %r23;
	@%p107 bra 	$L__BB0_154;
$L__BB0_155:
	setp.eq.s32 	%p108, %r14, 0;
	@%p108 bra 	$L__BB0_163;
	setp.lt.u32 	%p109, %r15, 3;
	@%p109 bra 	$L__BB0_158;
	add.s32 	%r380, %r518, %r138;
	mul.wide.s32 	%rd316, %r380, 4;
	add.s64 	%rd317, %rd3, %rd316;
	ld.global.f32 	%f287, [%rd317];
	mad.lo.s32 	%r381, %r518, %r213, %r515;
	mul.wide.u32 	%rd318, %r381, 4;
	add.s64 	%rd319, %rd5, %rd318;
	ld.global.f32 	%f288, [%rd319];
	fma.rn.f32 	%f289, %f287, %f288, %f430;
	st.global.f32 	[%rd23], %f289;
	ld.global.f32 	%f290, [%rd317+4];
	add.s32 	%r382, %r381, %r213;
	mul.wide.u32 	%rd320, %r382, 4;
	add.s64 	%rd321, %rd5, %rd320;
	ld.global.f32 	%f291, [%rd321];
	fma.rn.f32 	%f292, %f290, %f291, %f289;
	st.global.f32 	[%rd23], %f292;
	ld.global.f32 	%f293, [%rd317+8];
	add.s32 	%r383, %r382, %r213;
	mul.wide.u32 	%rd322, %r383, 4;
	add.s64 	%rd323, %rd5, %rd322;
	ld.global.f32 	%f294, [%rd323];
	fma.rn.f32 	%f295, %f293, %f294, %f292;
	st.global.f32 	[%rd23], %f295;
	ld.global.f32 	%f296, [%rd317+12];
	add.s32 	%r384, %r383, %r213;
	mul.wide.u32 	%rd324, %r384, 4;
	add.s64 	%rd325, %rd5, %rd324;
	ld.global.f32 	%f297, [%rd325];
	fma.rn.f32 	%f430, %f296, %f297, %f295;
	st.global.f32 	[%rd23], %f430;
	add.s32 	%r518, %r518, 4;
$L__BB0_158:
	setp.eq.s32 	%p110, %r16, 0;
	@%p110 bra 	$L__BB0_163;
	setp.eq.s32 	%p111, %r16, 1;
	@%p111 bra 	$L__BB0_161;
	add.s32 	%r385, %r518, %r138;
	mul.wide.s32 	%rd326, %r385, 4;
	add.s64 	%rd327, %rd3, %rd326;
	ld.global.f32 	%f298, [%rd327];
	mad.lo.s32 	%r386, %r518, %r213, %r515;
	mul.wide.u32 	%rd328, %r386, 4;
	add.s64 	%rd329, %rd5, %rd328;
	ld.global.f32 	%f299, [%rd329];
	fma.rn.f32 	%f300, %f298, %f299, %f430;
	st.global.f32 	[%rd23], %f300;
	ld.global.f32 	%f301, [%rd327+4];
	add.s32 	%r387, %r386, %r213;
	mul.wide.u32 	%rd330, %r387, 4;
	add.s64 	%rd331, %rd5, %rd330;
	ld.global.f32 	%f302, [%rd331];
	fma.rn.f32 	%f430, %f301, %f302, %f300;
	st.global.f32 	[%rd23], %f430;
	add.s32 	%r518, %r518, 2;
$L__BB0_161:
	setp.eq.s32 	%p112, %r24, 0;
	@%p112 bra 	$L__BB0_163;
	add.s32 	%r388, %r518, %r138;
	mul.wide.s32 	%rd332, %r388, 4;
	add.s64 	%rd333, %rd3, %rd332;
	ld.global.f32 	%f303, [%rd333];
	mad.lo.s32 	%r389, %r518, %r213, %r515;
	mul.wide.u32 	%rd334, %r389, 4;
	add.s64 	%rd335, %rd5, %rd334;
	ld.global.f32 	%f304, [%rd335];
	fma.rn.f32 	%f305, %f303, %f304, %f430;
	st.global.f32 	[%rd23], %f305;
$L__BB0_163:
	add.s32 	%r515, %r515, 1;
	setp.ne.s32 	%p113, %r515, %r213;
	@%p113 bra 	$L__BB0_152;
	add.s32 	%r514, %r514, 1;
	setp.eq.s32 	%p114, %r514, %r8;
	@%p114 bra 	$L__BB0_64;
	bra.uni 	$L__BB0_151;
$L__BB0_165:
	.pragma "nounroll";
	add.s32 	%r359, %r521, %r150;
	mul.wide.s32 	%rd289, %r359, 4;
	add.s64 	%rd290, %rd8, %rd289;
	mov.b32 	%r360, 0;
	st.global.u32 	[%rd290], %r360;
	st.global.u32 	[%rd290+4], %r360;
	st.global.u32 	[%rd290+8], %r360;
	st.global.u32 	[%rd290+12], %r360;
	st.global.u32 	[%rd290+16], %r360;
	st.global.u32 	[%rd290+20], %r360;
	st.global.u32 	[%rd290+24], %r360;
	st.global.u32 	[%rd290+28], %r360;
	add.s32 	%r521, %r521, 8;
	setp.ne.s32 	%p99, %r521, %r27;
	mov.u32 	%r523, %r27;
	@%p99 bra 	$L__BB0_165;
$L__BB0_166:
	setp.eq.s32 	%p100, %r19, 0;
	@%p100 bra 	$L__BB0_174;
	setp.lt.u32 	%p101, %r20, 3;
	@%p101 bra 	$L__BB0_169;
	add.s32 	%r361, %r523, %r150;
	mul.wide.s32 	%rd291, %r361, 4;
	add.s64 	%rd292, %rd8, %rd291;
	mov.b32 	%r362, 0;
	st.global.u32 	[%rd292], %r362;
	st.global.u32 	[%rd292+4], %r362;
	st.global.u32 	[%rd292+8], %r362;
	st.global.u32 	[%rd292+12], %r362;
	add.s32 	%r523, %r523, 4;
$L__BB0_169:
	setp.eq.s32 	%p102, %r21, 0;
	@%p102 bra 	$L__BB0_174;
	setp.eq.s32 	%p103, %r21, 1;
	@%p103 bra 	$L__BB0_172;
	add.s32 	%r363, %r523, %r150;
	mul.wide.s32 	%rd293, %r363, 4;
	add.s64 	%rd294, %rd8, %rd293;
	mov.b32 	%r364, 0;
	st.global.u32 	[%rd294], %r364;
	st.global.u32 	[%rd294+4], %r364;
	add.s32 	%r523, %r523, 2;
$L__BB0_172:
	setp.eq.s32 	%p104, %r28, 0;
	@%p104 bra 	$L__BB0_174;
	add.s32 	%r365, %r523, %r150;
	mul.wide.s32 	%rd295, %r365, 4;
	add.s64 	%rd296, %rd8, %rd295;
	mov.b32 	%r366, 0;
	st.global.u32 	[%rd296], %r366;
$L__BB0_174:
	add.s32 	%r520, %r520, 1;
	setp.ne.s32 	%p105, %r520, %r8;
	@%p105 bra 	$L__BB0_175;
	bra.uni 	$L__BB0_64;
$L__BB0_175:
	setp.lt.u32 	%p98, %r18, 7;
	mul.lo.s32 	%r150, %r520, %r213;
	mov.b32 	%r523, 0;
	@%p98 bra 	$L__BB0_166;
	mov.b32 	%r521, 0;
	bra.uni 	$L__BB0_165;
$L__BB0_177:
	setp.gt.s32 	%p115, %r213, 0;
	mov.u32 	%r531, %r7;
	@%p115 bra 	$L__BB0_178;
	bra.uni 	$L__BB0_203;
$L__BB0_178:
	mov.u32 	%r525, %r7;
$L__BB0_179:
	mul.lo.s32 	%r160, %r525, %r212;
	mul.lo.s32 	%r161, %r525, %r213;
	mov.b32 	%r526, 0;
$L__BB0_180:
	setp.lt.u32 	%p124, %r18, 7;
	add.s32 	%r402, %r526, %r160;
	mul.wide.s32 	%rd344, %r402, 4;
	add.s64 	%rd24, %rd6, %rd344;
	mov.b32 	%r529, 0;
	st.global.u32 	[%rd24], %r529;
	mov.f32 	%f434, 0f00000000;
	@%p124 bra 	$L__BB0_183;
	mov.b32 	%r527, 0;
	mov.f32 	%f434, 0f00000000;
$L__BB0_182:
	.pragma "nounroll";
	add.s32 	%r404, %r527, %r161;
	mul.wide.s32 	%rd345, %r404, 4;
	add.s64 	%rd346, %rd7, %rd345;
	ld.global.f32 	%f308, [%rd346];
	mad.lo.s32 	%r405, %r527, %r212, %r526;
	mul.wide.u32 	%rd347, %r405, 4;
	add.s64 	%rd348, %rd4, %rd347;
	ld.global.f32 	%f309, [%rd348];
	fma.rn.f32 	%f310, %f308, %f309, %f434;
	st.global.f32 	[%rd24], %f310;
	ld.global.f32 	%f311, [%rd346+4];
	add.s32 	%r406, %r405, %r212;
	mul.wide.u32 	%rd349, %r406, 4;
	add.s64 	%rd350, %rd4, %rd349;
	ld.global.f32 	%f312, [%rd350];
	fma.rn.f32 	%f313, %f311, %f312, %f310;
	st.global.f32 	[%rd24], %f313;
	ld.global.f32 	%f314, [%rd346+8];
	add.s32 	%r407, %r406, %r212;
	mul.wide.u32 	%rd351, %r407, 4;
	add.s64 	%rd352, %rd4, %rd351;
	ld.global.f32 	%f315, [%rd352];
	fma.rn.f32 	%f316, %f314, %f315, %f313;
	st.global.f32 	[%rd24], %f316;
	ld.global.f32 	%f317, [%rd346+12];
	add.s32 	%r408, %r407, %r212;
	mul.wide.u32 	%rd353, %r408, 4;
	add.s64 	%rd354, %rd4, %rd353;
	ld.global.f32 	%f318, [%rd354];
	fma.rn.f32 	%f319, %f317, %f318, %f316;
	st.global.f32 	[%rd24], %f319;
	ld.global.f32 	%f320, [%rd346+16];
	add.s32 	%r409, %r408, %r212;
	mul.wide.u32 	%rd355, %r409, 4;
	add.s64 	%rd356, %rd4, %rd355;
	ld.global.f32 	%f321, [%rd356];
	fma.rn.f32 	%f322, %f320, %f321, %f319;
	st.global.f32 	[%rd24], %f322;
	ld.global.f32 	%f323, [%rd346+20];
	add.s32 	%r410, %r409, %r212;
	mul.wide.u32 	%rd357, %r410, 4;
	add.s64 	%rd358, %rd4, %rd357;
	ld.global.f32 	%f324, [%rd358];
	fma.rn.f32 	%f325, %f323, %f324, %f322;
	st.global.f32 	[%rd24], %f325;
	ld.global.f32 	%f326, [%rd346+24];
	add.s32 	%r411, %r410, %r212;
	mul.wide.u32 	%rd359, %r411, 4;
	add.s64 	%rd360, %rd4, %rd359;
	ld.global.f32 	%f327, [%rd360];
	fma.rn.f32 	%f328, %f326, %f327, %f325;
	st.global.f32 	[%rd24], %f328;
	ld.global.f32 	%f329, [%rd346+28];
	add.s32 	%r412, %r411, %r212;
	mul.wide.u32 	%rd361, %r412, 4;
	add.s64 	%rd362, %rd4, %rd361;
	ld.global.f32 	%f330, [%rd362];
	fma.rn.f32 	%f434, %f329, %f330, %f328;
	st.global.f32 	[%rd24], %f434;
	add.s32 	%r527, %r527, 8;
	setp.ne.s32 	%p125, %r527, %r27;
	mov.u32 	%r529, %r27;
	@%p125 bra 	$L__BB0_182;
$L__BB0_183:
	setp.eq.s32 	%p126, %r19, 0;
	@%p126 bra 	$L__BB0_191;
	setp.lt.u32 	%p127, %r20, 3;
	@%p127 bra 	$L__BB0_186;
	add.s32 	%r413, %r529, %r161;
	mul.wide.s32 	%rd363, %r413, 4;
	add.s64 	%rd364, %rd7, %rd363;
	ld.global.f32 	%f331, [%rd364];
	mad.lo.s32 	%r414, %r529, %r212, %r526;
	mul.wide.u32 	%rd365, %r414, 4;
	add.s64 	%rd366, %rd4, %rd365;
	ld.global.f32 	%f332, [%rd366];
	fma.rn.f32 	%f333, %f331, %f332, %f434;
	st.global.f32 	[%rd24], %f333;
	ld.global.f32 	%f334, [%rd364+4];
	add.s32 	%r415, %r414, %r212;
	mul.wide.u32 	%rd367, %r415, 4;
	add.s64 	%rd368, %rd4, %rd367;
	ld.global.f32 	%f335, [%rd368];
	fma.rn.f32 	%f336, %f334, %f335, %f333;
	st.global.f32 	[%rd24], %f336;
	ld.global.f32 	%f337, [%rd364+8];
	add.s32 	%r416, %r415, %r212;
	mul.wide.u32 	%rd369, %r416, 4;
	add.s64 	%rd370, %rd4, %rd369;
	ld.global.f32 	%f338, [%rd370];
	fma.rn.f32 	%f339, %f337, %f338, %f336;
	st.global.f32 	[%rd24], %f339;
	ld.global.f32 	%f340, [%rd364+12];
	add.s32 	%r417, %r416, %r212;
	mul.wide.u32 	%rd371, %r417, 4;
	add.s64 	%rd372, %rd4, %rd371;
	ld.global.f32 	%f341, [%rd372];
	fma.rn.f32 	%f434, %f340, %f341, %f339;
	st.global.f32 	[%rd24], %f434;
	add.s32 	%r529, %r529, 4;
$L__BB0_186:
	setp.eq.s32 	%p128, %r21, 0;
	@%p128 bra 	$L__BB0_191;
	setp.eq.s32 	%p129, %r21, 1;
	@%p129 bra 	$L__BB0_189;
	add.s32 	%r418, %r529, %r161;
	mul.wide.s32 	%rd373, %r418, 4;
	add.s64 	%rd374, %rd7, %rd373;
	ld.global.f32 	%f342, [%rd374];
	mad.lo.s32 	%r419, %r529, %r212, %r526;
	mul.wide.u32 	%rd375, %r419, 4;
	add.s64 	%rd376, %rd4, %rd375;
	ld.global.f32 	%f343, [%rd376];
	fma.rn.f32 	%f344, %f342, %f343, %f434;
	st.global.f32 	[%rd24], %f344;
	ld.global.f32 	%f345, [%rd374+4];
	add.s32 	%r420, %r419, %r212;
	mul.wide.u32 	%rd377, %r420, 4;
	add.s64 	%rd378, %rd4, %rd377;
	ld.global.f32 	%f346, [%rd378];
	fma.rn.f32 	%f434, %f345, %f346, %f344;
	st.global.f32 	[%rd24], %f434;
	add.s32 	%r529, %r529, 2;
$L__BB0_189:
	setp.eq.s32 	%p130, %r28, 0;
	@%p130 bra 	$L__BB0_191;
	add.s32 	%r421, %r529, %r161;
	mul.wide.s32 	%rd379, %r421, 4;
	add.s64 	%rd380, %rd7, %rd379;
	ld.global.f32 	%f347, [%rd380];
	mad.lo.s32 	%r422, %r529, %r212, %r526;
	mul.wide.u32 	%rd381, %r422, 4;
	add.s64 	%rd382, %rd4, %rd381;
	ld.global.f32 	%f348, [%rd382];
	fma.rn.f32 	%f349, %f347, %f348, %f434;
	st.global.f32 	[%rd24], %f349;
$L__BB0_191:
	add.s32 	%r526, %r526, 1;
	setp.ne.s32 	%p131, %r526, %r212;
	@%p131 bra 	$L__BB0_180;
	add.s32 	%r525, %r525, 1;
	setp.eq.s32 	%p132, %r525, %r8;
	@%p132 bra 	$L__BB0_65;
	bra.uni 	$L__BB0_179;
$L__BB0_193:
	.pragma "nounroll";
	add.s32 	%r392, %r532, %r173;
	mul.wide.s32 	%rd336, %r392, 4;
	add.s64 	%rd337, %rd6, %rd336;
	mov.b32 	%r393, 0;
	st.global.u32 	[%rd337], %r393;
	st.global.u32 	[%rd337+4], %r393;
	st.global.u32 	[%rd337+8], %r393;
	st.global.u32 	[%rd337+12], %r393;
	st.global.u32 	[%rd337+16], %r393;
	st.global.u32 	[%rd337+20], %r393;
	st.global.u32 	[%rd337+24], %r393;
	st.global.u32 	[%rd337+28], %r393;
	add.s32 	%r532, %r532, 8;
	setp.ne.s32 	%p117, %r532, %r23;
	mov.u32 	%r534, %r23;
	@%p117 bra 	$L__BB0_193;
$L__BB0_194:
	setp.eq.s32 	%p118, %r14, 0;
	@%p118 bra 	$L__BB0_202;
	setp.lt.u32 	%p119, %r15, 3;
	@%p119 bra 	$L__BB0_197;
	add.s32 	%r394, %r534, %r173;
	mul.wide.s32 	%rd338, %r394, 4;
	add.s64 	%rd339, %rd6, %rd338;
	mov.b32 	%r395, 0;
	st.global.u32 	[%rd339], %r395;
	st.global.u32 	[%rd339+4], %r395;
	st.global.u32 	[%rd339+8], %r395;
	st.global.u32 	[%rd339+12], %r395;
	add.s32 	%r534, %r534, 4;
$L__BB0_197:
	setp.eq.s32 	%p120, %r16, 0;
	@%p120 bra 	$L__BB0_202;
	setp.eq.s32 	%p121, %r16, 1;
	@%p121 bra 	$L__BB0_200;
	add.s32 	%r396, %r534, %r173;
	mul.wide.s32 	%rd340, %r396, 4;
	add.s64 	%rd341, %rd6, %rd340;
	mov.b32 	%r397, 0;
	st.global.u32 	[%rd341], %r397;
	st.global.u32 	[%rd341+4], %r397;
	add.s32 	%r534, %r534, 2;
$L__BB0_200:
	setp.eq.s32 	%p122, %r24, 0;
	@%p122 bra 	$L__BB0_202;
	add.s32 	%r398, %r534, %r173;
	mul.wide.s32 	%rd342, %r398, 4;
	add.s64 	%rd343, %rd6, %rd342;
	mov.b32 	%r399, 0;
	st.global.u32 	[%rd343], %r399;
$L__BB0_202:
	add.s32 	%r531, %r531, 1;
	setp.ne.s32 	%p123, %r531, %r8;
	@%p123 bra 	$L__BB0_203;
	bra.uni 	$L__BB0_65;
$L__BB0_203:
	setp.lt.u32 	%p116, %r13, 7;
	mul.lo.s32 	%r173, %r531, %r212;
	mov.b32 	%r534, 0;
	@%p116 bra 	$L__BB0_194;
	mov.b32 	%r532, 0;
	bra.uni 	$L__BB0_193;
$L__BB0_205:
	.pragma "nounroll";
	add.s32 	%r425, %r537, %r183;
	mul.wide.s32 	%rd383, %r425, 4;
	add.s64 	%rd384, %rd9, %rd383;
	mov.b32 	%r426, 0;
	st.global.u32 	[%rd384], %r426;
	st.global.u32 	[%rd384+4], %r426;
	st.global.u32 	[%rd384+8], %r426;
	st.global.u32 	[%rd384+12], %r426;
	st.global.u32 	[%rd384+16], %r426;
	st.global.u32 	[%rd384+20], %r426;
	st.global.u32 	[%rd384+24], %r426;
	st.global.u32 	[%rd384+28], %r426;
	add.s32 	%r537, %r537, 8;
	setp.ne.s32 	%p135, %r537, %r27;
	mov.u32 	%r539, %r27;
	@%p135 bra 	$L__BB0_205;
$L__BB0_206:
	setp.eq.s32 	%p136, %r19, 0;
	@%p136 bra 	$L__BB0_214;
	setp.lt.u32 	%p137, %r20, 3;
	@%p137 bra 	$L__BB0_209;
	add.s32 	%r427, %r539, %r183;
	mul.wide.s32 	%rd385, %r427, 4;
	add.s64 	%rd386, %rd9, %rd385;
	mov.b32 	%r428, 0;
	st.global.u32 	[%rd386], %r428;
	st.global.u32 	[%rd386+4], %r428;
	st.global.u32 	[%rd386+8], %r428;
	st.global.u32 	[%rd386+12], %r428;
	add.s32 	%r539, %r539, 4;
$L__BB0_209:
	setp.eq.s32 	%p138, %r21, 0;
	@%p138 bra 	$L__BB0_214;
	setp.eq.s32 	%p139, %r21, 1;
	@%p139 bra 	$L__BB0_212;
	add.s32 	%r429, %r539, %r183;
	mul.wide.s32 	%rd387, %r429, 4;
	add.s64 	%rd388, %rd9, %rd387;
	mov.b32 	%r430, 0;
	st.global.u32 	[%rd388], %r430;
	st.global.u32 	[%rd388+4], %r430;
	add.s32 	%r539, %r539, 2;
$L__BB0_212:
	setp.eq.s32 	%p140, %r28, 0;
	@%p140 bra 	$L__BB0_214;
	add.s32 	%r431, %r539, %r183;
	mul.wide.s32 	%rd389, %r431, 4;
	add.s64 	%rd390, %rd9, %rd389;
	mov.b32 	%r432, 0;
	st.global.u32 	[%rd390], %r432;
$L__BB0_214:
	add.s32 	%r536, %r536, 1;
	setp.eq.s32 	%p149, %r536, %r8;
	@%p149 bra 	$L__BB0_215;
	bra.uni 	$L__BB0_67;
$L__BB0_215:
	setp.ge.s32 	%p150, %r9, %r10;
	@%p150 bra 	$L__BB0_225;
	mov.u32 	%r546, %r9;
$L__BB0_217:
	ld.param.u64 	%rd455, [_Z6kernelPfiiiiS_S_S_S_S_S_S_S_S_S_S_S_i_param_16];
	cvta.to.global.u64 	%rd26, %rd455;
	mul.wide.s32 	%rd430, %r546, 4;
	add.s64 	%rd431, %rd9, %rd430;
	ld.global.f32 	%f44, [%rd431];
	setp.eq.f32 	%p151, %f44, 0f00000000;
	@%p151 bra 	$L__BB0_219;
	add.s64 	%rd433, %rd8, %rd430;
	ld.global.f32 	%f394, [%rd433];
	div.rn.f32 	%f395, %f394, %f44;
	add.s64 	%rd434, %rd26, %rd430;
	st.global.f32 	[%rd434], %f395;
	add.s32 	%r546, %r546, 1;
	setp.ne.s32 	%p152, %r546, %r10;
	@%p152 bra 	$L__BB0_217;
$L__BB0_219:
	sub.s32 	%r456, %r10, %r9;
	and.b32  	%r457, %r456, 3;
	setp.eq.s32 	%p153, %r457, 0;
	mov.u32 	%r547, %r9;
	@%p153 bra 	$L__BB0_223;
	add.s32 	%r547, %r9, 1;
	setp.eq.s32 	%p154, %r457, 1;
	mul.wide.s32 	%rd435, %r9, 4;
	add.s64 	%rd436, %rd7, %rd435;
	ld.global.f32 	%f396, [%rd436];
	add.s64 	%rd437, %rd26, %rd435;
	ld.global.f32 	%f397, [%rd437];
	mul.f32 	%f398, %f396, %f397;
	st.global.f32 	[%rd436], %f398;
	@%p154 bra 	$L__BB0_223;
	add.s32 	%r547, %r9, 2;
	setp.eq.s32 	%p155, %r457, 2;
	mul.wide.s32 	%rd438, %r9, 4;
	add.s64 	%rd439, %rd7, %rd438;
	ld.global.f32 	%f399, [%rd439+4];
	add.s64 	%rd440, %rd26, %rd438;
	ld.global.f32 	%f400, [%rd440+4];
	mul.f32 	%f401, %f399, %f400;
	st.global.f32 	[%rd439+4], %f401;
	@%p155 bra 	$L__BB0_223;
	add.s32 	%r547, %r9, 3;
	add.s64 	%rd442, %rd7, %rd438;
	ld.global.f32 	%f402, [%rd442+8];
	add.s64 	%rd443, %rd26, %rd438;
	ld.global.f32 	%f403, [%rd443+8];
	mul.f32 	%f404, %f402, %f403;
	st.global.f32 	[%rd442+8], %f404;
$L__BB0_223:
	sub.s32 	%r462, %r9, %r10;
	setp.gt.u32 	%p156, %r462, -4;
	@%p156 bra 	$L__BB0_225;
$L__BB0_224:
	ld.param.u64 	%rd456, [_Z6kernelPfiiiiS_S_S_S_S_S_S_S_S_S_S_S_i_param_16];
	mul.wide.s32 	%rd444, %r547, 4;
	add.s64 	%rd445, %rd7, %rd444;
	ld.global.f32 	%f405, [%rd445];
	cvta.to.global.u64 	%rd446, %rd456;
	add.s64 	%rd447, %rd446, %rd444;
	ld.global.f32 	%f406, [%rd447];
	mul.f32 	%f407, %f405, %f406;
	st.global.f32 	[%rd445], %f407;
	ld.global.f32 	%f408, [%rd445+4];
	ld.global.f32 	%f409, [%rd447+4];
	mul.f32 	%f410, %f408, %f409;
	st.global.f32 	[%rd445+4], %f410;
	ld.global.f32 	%f411, [%rd445+8];
	ld.global.f32 	%f412, [%rd447+8];
	mul.f32 	%f413, %f411, %f412;
	st.global.f32 	[%rd445+8], %f413;
	ld.global.f32 	%f414, [%rd445+12];
	ld.global.f32 	%f415, [%rd447+12];
	mul.f32 	%f416, %f414, %f415;
	st.global.f32 	[%rd445+12], %f416;
	add.s32 	%r547, %r547, 4;
	setp.ne.s32 	%p157, %r547, %r10;
	@%p157 bra 	$L__BB0_224;
$L__BB0_225:
	ld.param.u32 	%r463, [_Z6kernelPfiiiiS_S_S_S_S_S_S_S_S_S_S_S_i_param_4];
	add.s32 	%r465, %r465, 1;
	setp.ne.s32 	%p158, %r465, %r463;
	@%p158 bra 	$L__BB0_2;
$L__BB0_226:
	ret;
$L__BB0_227:
	setp.lt.u32 	%p134, %r18, 7;
	mov.b32 	%r539, 0;
	@%p134 bra 	$L__BB0_206;
	mov.b32 	%r537, 0;
	bra.uni 	$L__BB0_205;

}


// ===== COMPILED SASS (sm_100) =====

	.target	sm_100

	.elftype	@"ET_EXEC"


//--------------------- .note.nv.tkinfo           --------------------------
	.section	.note.nv.tkinfo,"",@"SHT_NOTE"
	.sectionflags	@"SHF_NOTE_NV_TKINFO"
	.tkinfo
        /*0018*/ 	.word	0x00000002
        /*0030*/ 	.string	""
        /*0030*/ 	.string	"ptxas"
        /*0030*/ 	.string	"Cuda compilation tools, release 13.0, V13.0.88"
        /*0030*/ 	.string	"Build cuda_13.0.r13.0/compiler.36424714_0"
        /*0030*/ 	.string	"-arch sm_100 -m 64 "



//--------------------- .note.nv.cuinfo           --------------------------
	.section	.note.nv.cuinfo,"",@"SHT_NOTE"
	.sectionflags	@"SHF_NOTE_NV_CUINFO"
        /*0018*/ 	.short	0x0002
        /*001a*/ 	.short	0x0064
        /*001c*/ 	.short	0x0082
	.zero		2


//--------------------- .nv.info                  --------------------------
	.section	.nv.info,"",@"SHT_CUDA_INFO"
	.align	4


	//----- nvinfo : EIATTR_REGCOUNT
	.align		4
        /*0000*/ 	.byte	0x04, 0x2f
        /*0002*/ 	.short	(.L_1 - .L_0)
	.align		4
.L_0:
        /*0004*/ 	.word	index@(_Z6kernelPfiiiiS_S_S_S_S_S_S_S_S_S_S_S_i)
        /*0008*/ 	.word	0x00000028


	//----- nvinfo : EIATTR_FRAME_SIZE
	.align		4
.L_1:
        /*000c*/ 	.byte	0x04, 0x11
        /*000e*/ 	.short	(.L_3 - .L_2)
	.align		4
.L_2:
        /*0010*/ 	.word	index@($__internal_0_$__cuda_sm3x_div_rn_noftz_f32_slowpath)
        /*0014*/ 	.word	0x00000000


	//----- nvinfo : EIATTR_FRAME_SIZE
	.align		4
.L_3:
        /*0018*/ 	.byte	0x04, 0x11
        /*001a*/ 	.short	(.L_5 - .L_4)
	.align		4
.L_4:
        /*001c*/ 	.word	index@(_Z6kernelPfiiiiS_S_S_S_S_S_S_S_S_S_S_S_i)
        /*0020*/ 	.word	0x00000000


	//----- nvinfo : EIATTR_MIN_STACK_SIZE
	.align		4
.L_5:
        /*0024*/ 	.byte	0x04, 0x12
        /*0026*/ 	.short	(.L_7 - .L_6)
	.align		4
.L_6:
        /*0028*/ 	.word	index@(_Z6kernelPfiiiiS_S_S_S_S_S_S_S_S_S_S_S_i)
        /*002c*/ 	.word	0x00000000
.L_7:


//--------------------- .nv.compat                --------------------------
	.section	.nv.compat,"",@"SHT_CUDA_COMPAT_INFO"
	.align	4
        /*0000*/ 	.byte	0x02, 0x09, 0x00, 0x00, 0x02, 0x02, 0x01, 0x00, 0x02, 0x05, 0x05, 0x00, 0x03, 0x07, 0x01, 0x01
        /*0010*/ 	.byte	0x02, 0x03, 0x00, 0x00, 0x02, 0x06, 0x01, 0x00, 0x04, 0x0b, 0x08, 0x00, 0x01, 0x00, 0x00, 0x00
        /*0020*/ 	.byte	0x00, 0x00, 0x00, 0x00


//--------------------- .nv.info._Z6kernelPfiiiiS_S_S_S_S_S_S_S_S_S_S_S_i --------------------------
	.section	.nv.info._Z6kernelPfiiiiS_S_S_S_S_S_S_S_S_S_S_S_i,"",@"SHT_CUDA_INFO"
	.sectionflags	@""
	.align	4


	//----- nvinfo : EIATTR_CUDA_API_VERSION
	.align		4
        /*0000*/ 	.byte	0x04, 0x37
        /*0002*/ 	.short	(.L_9 - .L_8)
.L_8:
        /*0004*/ 	.word	0x00000082


	//----- nvinfo : EIATTR_KPARAM_INFO
	.align		4
.L_9:
        /*0008*/ 	.byte	0x04, 0x17
        /*000a*/ 	.short	(.L_11 - .L_10)
.L_10:
        /*000c*/ 	.word	0x00000000
        /*0010*/ 	.short	0x0011
        /*0012*/ 	.short	0x0078
        /*0014*/ 	.byte	0x00, 0xf0, 0x11, 0x00


	//----- nvinfo : EIATTR_KPARAM_INFO
	.align		4
.L_11:
        /*0018*/ 	.byte	0x04, 0x17
        /*001a*/ 	.short	(.L_13 - .L_12)
.L_12:
        /*001c*/ 	.word	0x00000000
        /*0020*/ 	.short	0x0010
        /*0022*/ 	.short	0x0070
        /*0024*/ 	.byte	0x00, 0xf5, 0x21, 0x00


	//----- nvinfo : EIATTR_KPARAM_INFO
	.align		4
.L_13:
        /*0028*/ 	.byte	0x04, 0x17
        /*002a*/ 	.short	(.L_15 - .L_14)
.L_14:
        /*002c*/ 	.word	0x00000000
        /*0030*/ 	.short	0x000f
        /*0032*/ 	.short	0x0068
        /*0034*/ 	.byte	0x00, 0xf5, 0x21, 0x00


	//----- nvinfo : EIATTR_KPARAM_INFO
	.align		4
.L_15:
        /*0038*/ 	.byte	0x04, 0x17
        /*003a*/ 	.short	(.L_17 - .L_16)
.L_16:
        /*003c*/ 	.word	0x00000000
        /*0040*/ 	.short	0x000e
        /*0042*/ 	.short	0x0060
        /*0044*/ 	.byte	0x00, 0xf5, 0x21, 0x00


	//----- nvinfo : EIATTR_KPARAM_INFO
	.align		4
.L_17:
        /*0048*/ 	.byte	0x04, 0x17
        /*004a*/ 	.short	(.L_19 - .L_18)
.L_18:
        /*004c*/ 	.word	0x00000000
        /*0050*/ 	.short	0x000d
        /*0052*/ 	.short	0x0058
        /*0054*/ 	.byte	0x00, 0xf5, 0x21, 0x00


	//----- nvinfo : EIATTR_KPARAM_INFO
	.align		4
.L_19:
        /*0058*/ 	.byte	0x04, 0x17
        /*005a*/ 	.short	(.L_21 - .L_20)
.L_20:
        /*005c*/ 	.word	0x00000000
        /*0060*/ 	.short	0x000c
        /*0062*/ 	.short	0x0050
        /*0064*/ 	.byte	0x00, 0xf5, 0x21, 0x00


	//----- nvinfo : EIATTR_KPARAM_INFO
	.align		4
.L_21:
        /*0068*/ 	.byte	0x04, 0x17
        /*006a*/ 	.short	(.L_23 - .L_22)
.L_22:
        /*006c*/ 	.word	0x00000000
        /*0070*/ 	.short	0x000b
        /*0072*/ 	.short	0x0048
        /*0074*/ 	.byte	0x00, 0xf5, 0x21, 0x00


	//----- nvinfo : EIATTR_KPARAM_INFO
	.align		4
.L_23:
        /*0078*/ 	.byte	0x04, 0x17
        /*007a*/ 	.short	(.L_25 - .L_24)
.L_24:
        /*007c*/ 	.word	0x00000000
        /*0080*/ 	.short	0x000a
        /*0082*/ 	.short	0x0040
        /*0084*/ 	.byte	0x00, 0xf5, 0x21, 0x00


	//----- nvinfo : EIATTR_KPARAM_INFO
	.align		4
.L_25:
        /*0088*/ 	.byte	0x04, 0x17
        /*008a*/ 	.short	(.L_27 - .L_26)
.L_26:
        /*008c*/ 	.word	0x00000000
        /*0090*/ 	.short	0x0009
        /*0092*/ 	.short	0x0038
        /*0094*/ 	.byte	0x00, 0xf5, 0x21, 0x00


	//----- nvinfo : EIATTR_KPARAM_INFO
	.align		4
.L_27:
        /*0098*/ 	.byte	0x04, 0x17
        /*009a*/ 	.short	(.L_29 - .L_28)
.L_28:
        /*009c*/ 	.word	0x00000000
        /*00a0*/ 	.short	0x0008
        /*00a2*/ 	.short	0x0030
        /*00a4*/ 	.byte	0x00, 0xf5, 0x21, 0x00


	//----- nvinfo : EIATTR_KPARAM_INFO
	.align		4
.L_29:
        /*00a8*/ 	.byte	0x04, 0x17
        /*00aa*/ 	.short	(.L_31 - .L_30)
.L_30:
        /*00ac*/ 	.word	0x00000000
        /*00b0*/ 	.short	0x0007
        /*00b2*/ 	.short	0x0028
        /*00b4*/ 	.byte	0x00, 0xf5, 0x21, 0x00


	//----- nvinfo : EIATTR_KPARAM_INFO
	.align		4
.L_31:
        /*00b8*/ 	.byte	0x04, 0x17
        /*00ba*/ 	.short	(.L_33 - .L_32)
.L_32:
        /*00bc*/ 	.word	0x00000000
        /*00c0*/ 	.short	0x0006
        /*00c2*/ 	.short	0x0020
        /*00c4*/ 	.byte	0x00, 0xf5, 0x21, 0x00


	//----- nvinfo : EIATTR_KPARAM_INFO
	.align		4
.L_33:
        /*00c8*/ 	.byte	0x04, 0x17
        /*00ca*/ 	.short	(.L_35 - .L_34)
.L_34:
        /*00cc*/ 	.word	0x00000000
        /*00d0*/ 	.short	0x0005
        /*00d2*/ 	.short	0x0018
        /*00d4*/ 	.byte	0x00, 0xf5, 0x21, 0x00


	//----- nvinfo : EIATTR_KPARAM_INFO
	.align		4
.L_35:
        /*00d8*/ 	.byte	0x04, 0x17
        /*00da*/ 	.short	(.L_37 - .L_36)
.L_36:
        /*00dc*/ 	.word	0x00000000
        /*00e0*/ 	.short	0x0004
        /*00e2*/ 	.short	0x0014
        /*00e4*/ 	.byte	0x00, 0xf0, 0x11, 0x00


	//----- nvinfo : EIATTR_KPARAM_INFO
	.align		4
.L_37:
        /*00e8*/ 	.byte	0x04, 0x17
        /*00ea*/ 	.short	(.L_39 - .L_38)
.L_38:
        /*00ec*/ 	.word	0x00000000
        /*00f0*/ 	.short	0x0003
        /*00f2*/ 	.short	0x0010
        /*00f4*/ 	.byte	0x00, 0xf0, 0x11, 0x00


	//----- nvinfo : EIATTR_KPARAM_INFO
	.align		4
.L_39:
        /*00f8*/ 	.byte	0x04, 0x17
        /*00fa*/ 	.short	(.L_41 - .L_40)
.L_40:
        /*00fc*/ 	.word	0x00000000
        /*0100*/ 	.short	0x0002
        /*0102*/ 	.short	0x000c
        /*0104*/ 	.byte	0x00, 0xf0, 0x11, 0x00


	//----- nvinfo : EIATTR_KPARAM_INFO
	.align		4
.L_41:
        /*0108*/ 	.byte	0x04, 0x17
        /*010a*/ 	.short	(.L_43 - .L_42)
.L_42:
        /*010c*/ 	.word	0x00000000
        /*0110*/ 	.short	0x0001
        /*0112*/ 	.short	0x0008
        /*0114*/ 	.byte	0x00, 0xf0, 0x11, 0x00


	//----- nvinfo : EIATTR_KPARAM_INFO
	.align		4
.L_43:
        /*0118*/ 	.byte	0x04, 0x17
        /*011a*/ 	.short	(.L_45 - .L_44)
.L_44:
        /*011c*/ 	.word	0x00000000
        /*0120*/ 	.short	0x0000
        /*0122*/ 	.short	0x0000
        /*0124*/ 	.byte	0x00, 0xf5, 0x21, 0x00


	//----- nvinfo : EIATTR_SPARSE_MMA_MASK
	.align		4
.L_45:
        /*0128*/ 	.byte	0x03, 0x50
        /*012a*/ 	.short	0x0000


	//----- nvinfo : EIATTR_MAXREG_COUNT
	.align		4
        /*012c*/ 	.byte	0x03, 0x1b
        /*012e*/ 	.short	0x00ff


	//----- nvinfo : EIATTR_MERCURY_ISA_VERSION
	.align		4
        /*0130*/ 	.byte	0x03, 0x5f
        /*0132*/ 	.short	0x0101


	//----- nvinfo : EIATTR_VRC_CTA_INIT_COUNT
	.align		4
        /*0134*/ 	.byte	0x02, 0x4a
	.zero		1
	.zero		1


	//----- nvinfo : EIATTR_EXIT_INSTR_OFFSETS
	.align		4
        /*0138*/ 	.byte	0x04, 0x1c
        /*013a*/ 	.short	(.L_47 - .L_46)


	//   ....[0]....
.L_46:
        /*013c*/ 	.word	0x00000030


	//   ....[1]....
        /*0140*/ 	.word	0x00007700


	//----- nvinfo : EIATTR_CRS_STACK_SIZE
	.align		4
.L_47:
        /*0144*/ 	.byte	0x04, 0x1e
        /*0146*/ 	.short	(.L_49 - .L_48)
.L_48:
        /*0148*/ 	.word	0x00000000


	//----- nvinfo : EIATTR_CBANK_PARAM_SIZE
	.align		4
.L_49:
        /*014c*/ 	.byte	0x03, 0x19
        /*014e*/ 	.short	0x007c


	//----- nvinfo : EIATTR_PARAM_CBANK
	.align		4
        /*0150*/ 	.byte	0x04, 0x0a
        /*0152*/ 	.short	(.L_51 - .L_50)
	.align		4
.L_50:
        /*0154*/ 	.word	index@(.nv.constant0._Z6kernelPfiiiiS_S_S_S_S_S_S_S_S_S_S_S_i)
        /*0158*/ 	.short	0x0380
        /*015a*/ 	.short	0x007c


	//----- nvinfo : EIATTR_SW_WAR
	.align		4
.L_51:
        /*015c*/ 	.byte	0x04, 0x36
        /*015e*/ 	.short	(.L_53 - .L_52)
.L_52:
        /*0160*/ 	.word	0x00000008
.L_53:


//--------------------- .nv.callgraph             --------------------------
	.section	.nv.callgraph,"",@"SHT_CUDA_CALLGRAPH"
	.align	4
	.sectionentsize	8
	.align		4
        /*0000*/ 	.word	0x00000000
	.align		4
        /*0004*/ 	.word	0xffffffff
	.align		4
        /*0008*/ 	.word	0x00000000
	.align		4
        /*000c*/ 	.word	0xfffffffe
	.align		4
        /*0010*/ 	.word	0x00000000
	.align		4
        /*0014*/ 	.word	0xfffffffd
	.align		4
        /*0018*/ 	.word	0x00000000
	.align		4
        /*001c*/ 	.word	0xfffffffc


//--------------------- .text._Z6kernelPfiiiiS_S_S_S_S_S_S_S_S_S_S_S_i --------------------------
	.section	.text._Z6kernelPfiiiiS_S_S_S_S_S_S_S_S_S_S_S_i,"ax",@progbits
	.align	128
        .global         _Z6kernelPfiiiiS_S_S_S_S_S_S_S_S_S_S_S_i
        .type           _Z6kernelPfiiiiS_S_S_S_S_S_S_S_S_S_S_S_i,@function
        .size           _Z6kernelPfiiiiS_S_S_S_S_S_S_S_S_S_S_S_i,(.L_x_138 - _Z6kernelPfiiiiS_S_S_S_S_S_S_S_S_S_S_S_i)
        .other          _Z6kernelPfiiiiS_S_S_S_S_S_S_S_S_S_S_S_i,@"STO_CUDA_ENTRY STV_DEFAULT"
_Z6kernelPfiiiiS_S_S_S_S_S_S_S_S_S_S_S_i:
.text._Z6kernelPfiiiiS_S_S_S_S_S_S_S_S_S_S_S_i:
[----:B------:R-:W-:Y:S08]  /*0000*/  LDC R1, c[0x0][0x37c] ;  /* 0x0000df00ff017b82 */ /* 0x000ff00000000800 */
[----:B------:R-:W0:Y:S02]  /*0010*/  LDC R0, c[0x0][0x394] ;  /* 0x0000e500ff007b82 */ /* 0x000e240000000800 */
[----:B0-----:R-:W-:-:S13]  /*0020*/  ISETP.GE.AND P0, PT, R0, 0x1, PT ;  /* 0x000000010000780c */ /* 0x001fda0003f06270 */
[----:B------:R-:W-:Y:S05]  /*0030*/  @!P0 EXIT ;  /* 0x000000000000894d */ /* 0x000fea0003800000 */
[----:B------:R-:W0:Y:S01]  /*0040*/  LDC R4, c[0x0][0x3f8] ;  /* 0x0000fe00ff047b82 */ /* 0x000e220000000800 */
[----:B------:R-:W1:Y:S01]  /*0050*/  LDCU UR6, c[0x0][0x390] ;  /* 0x00007200ff0677ac */ /* 0x000e620008000800 */
[----:B------:R-:W2:Y:S01]  /*0060*/  S2R R11, SR_TID.X ;  /* 0x00000000000b7919 */ /* 0x000ea20000002100 */
[----:B------:R-:W3:Y:S05]  /*0070*/  LDCU UR5, c[0x0][0x388] ;  /* 0x00007100ff0577ac */ /* 0x000eea0008000800 */
[----:B------:R-:W4:Y:S01]  /*0080*/  LDC R3, c[0x0][0x38c] ;  /* 0x0000e300ff037b82 */ /* 0x000f220000000800 */
[----:B------:R-:W0:Y:S01]  /*0090*/  LDCU.64 UR10, c[0x0][0x358] ;  /* 0x00006b00ff0a77ac */ /* 0x000e220008000a00 */
[----:B------:R-:W-:Y:S01]  /*00a0*/  UMOV UR4, URZ ;  /* 0x000000ff00047c82 */ /* 0x000fe20008000000 */
[----:B-1----:R-:W-:Y:S01]  /*00b0*/  MOV R8, UR6 ;  /* 0x0000000600087c02 */ /* 0x002fe20008000f00 */
[----:B------:R-:W-:-:S02]  /*00c0*/  UISETP.GE.AND UP0, UPT, UR6, 0x1, UPT ;  /* 0x000000010600788c */ /* 0x000fc4000bf06270 */
[----:B------:R-:W-:Y:S01]  /*00d0*/  UIADD3 UR9, UPT, UPT, UR6, -0x1, URZ ;  /* 0xffffffff06097890 */ /* 0x000fe2000fffe0ff */
[----:B------:R-:W-:Y:S01]  /*00e0*/  IABS R8, R8 ;  /* 0x0000000800087213 */ /* 0x000fe20000000000 */
[----:B------:R-:W-:Y:S01]  /*00f0*/  ULOP3.LUT UR12, UR6, 0x7, URZ, 0xc0, !UPT ;  /* 0x00000007060c7892 */ /* 0x000fe2000f8ec0ff */
[----:B0-----:R-:W-:Y:S01]  /*0100*/  IABS R2, R4 ;  /* 0x0000000400027213 */ /* 0x001fe20000000000 */
[----:B------:R-:W-:Y:S01]  /*0110*/  ULOP3.LUT UR13, UR6, 0x3, URZ, 0xc0, !UPT ;  /* 0x00000003060d7892 */ /* 0x000fe2000f8ec0ff */
[----:B---3--:R-:W-:Y:S01]  /*0120*/  MOV R0, UR5 ;  /* 0x0000000500007c02 */ /* 0x008fe20008000f00 */
[----:B------:R-:W-:Y:S01]  /*0130*/  ULOP3.LUT UR14, UR6, 0x7ffffff8, URZ, 0xc0, !UPT ;  /* 0x7ffffff8060e7892 */ /* 0x000fe2000f8ec0ff */
[----:B------:R-:W0:Y:S01]  /*0140*/  I2F.RP R5, R2 ;  /* 0x0000000200057306 */ /* 0x000e220000209400 */
[----:B------:R-:W-:Y:S01]  /*0150*/  LOP3.LUT R17, R4, UR6, RZ, 0x3c, !PT ;  /* 0x0000000604117c12 */ /* 0x000fe2000f8e3cff */
[----:B----4-:R-:W-:Y:S01]  /*0160*/  IMAD R25, R3, UR6, RZ ;  /* 0x0000000603197c24 */ /* 0x010fe2000f8e02ff */
[----:B------:R-:W-:Y:S01]  /*0170*/  IABS R16, R0 ;  /* 0x0000000000107213 */ /* 0x000fe20000000000 */
[----:B------:R-:W-:Y:S01]  /*0180*/  IMAD R24, R0, UR6, RZ ;  /* 0x0000000600187c24 */ /* 0x000fe2000f8e02ff */
[----:B------:R-:W-:-:S02]  /*0190*/  ISETP.GE.AND P1, PT, R17, RZ, PT ;  /* 0x000000ff1100720c */ /* 0x000fc40003f26270 */
[----:B------:R-:W-:Y:S02]  /*01a0*/  IABS R13, R25 ;  /* 0x00000019000d7213 */ /* 0x000fe40000000000 */
[----:B------:R-:W-:Y:S01]  /*01b0*/  IABS R15, R24 ;  /* 0x00000018000f7213 */ /* 0x000fe20000000000 */
[----:B0-----:R-:W0:Y:S02]  /*01c0*/  MUFU.RCP R5, R5 ;  /* 0x0000000500057308 */ /* 0x001e240000001000 */
[----:B0-----:R-:W-:-:S06]  /*01d0*/  IADD3 R6, PT, PT, R5, 0xffffffe, RZ ;  /* 0x0ffffffe05067810 */ /* 0x001fcc0007ffe0ff */
[----:B------:R0:W1:Y:S02]  /*01e0*/  F2I.FTZ.U32.TRUNC.NTZ R7, R6 ;  /* 0x0000000600077305 */ /* 0x000064000021f000 */
[----:B0-----:R-:W-:Y:S01]  /*01f0*/  HFMA2 R6, -RZ, RZ, 0, 0 ;  /* 0x00000000ff067431 */ /* 0x001fe200000001ff */
[----:B-1----:R-:W-:-:S05]  /*0200*/  IADD3 R9, PT, PT, RZ, -R7, RZ ;  /* 0x80000007ff097210 */ /* 0x002fca0007ffe0ff */
[----:B------:R-:W-:-:S04]  /*0210*/  IMAD R9, R9, R2, RZ ;  /* 0x0000000209097224 */ /* 0x000fc800078e02ff */
[----:B------:R-:W-:Y:S01]  /*0220*/  IMAD.HI.U32 R7, R7, R9, R6 ;  /* 0x0000000907077227 */ /* 0x000fe200078e0006 */
[----:B------:R-:W-:-:S05]  /*0230*/  MOV R9, R8 ;  /* 0x0000000800097202 */ /* 0x000fca0000000f00 */
[----:B------:R-:W-:-:S04]  /*0240*/  IMAD.HI.U32 R8, R7, R9, RZ ;  /* 0x0000000907087227 */ /* 0x000fc800078e00ff */
[----:B------:R-:W-:Y:S02]  /*0250*/  IMAD.MOV R6, RZ, RZ, -R8 ;  /* 0x000000ffff067224 */ /* 0x000fe400078e0a08 */
[----:B------:R-:W-:-:S04]  /*0260*/  IMAD.HI.U32 R5, R7, R13, RZ ;  /* 0x0000000d07057227 */ /* 0x000fc800078e00ff */
[----:B------:R-:W-:Y:S01]  /*0270*/  IMAD R9, R2, R6, R9 ;  /* 0x0000000602097224 */ /* 0x000fe200078e0209 */
[----:B------:R-:W-:Y:S01]  /*0280*/  IADD3 R10, PT, PT, -R5, RZ, RZ ;  /* 0x000000ff050a7210 */ /* 0x000fe20007ffe1ff */
[----:B------:R-:W-:-:S03]  /*0290*/  IMAD.HI.U32 R14, R7, R15, RZ ;  /* 0x0000000f070e7227 */ /* 0x000fc600078e00ff */
[C---:B------:R-:W-:Y:S01]  /*02a0*/  ISETP.GT.U32.AND P4, PT, R2.reuse, R9, PT ;  /* 0x000000090200720c */ /* 0x040fe20003f84070 */
[----:B------:R-:W-:Y:S01]  /*02b0*/  IMAD R13, R2, R10, R13 ;  /* 0x0000000a020d7224 */ /* 0x000fe200078e020d */
[----:B------:R-:W-:Y:S01]  /*02c0*/  IADD3 R6, PT, PT, -R14, RZ, RZ ;  /* 0x000000ff0e067210 */ /* 0x000fe20007ffe1ff */
[C---:B------:R-:W-:Y:S01]  /*02d0*/  IMAD.HI.U32 R12, R7.reuse, R16, RZ ;  /* 0x00000010070c7227 */ /* 0x040fe200078e00ff */
[----:B------:R-:W-:Y:S02]  /*02e0*/  IABS R10, R3 ;  /* 0x00000003000a7213 */ /* 0x000fe40000000000 */
[C---:B------:R-:W-:Y:S01]  /*02f0*/  ISETP.GT.U32.AND P3, PT, R2.reuse, R13, PT ;  /* 0x0000000d0200720c */ /* 0x040fe20003f64070 */
[----:B------:R-:W-:Y:S02]  /*0300*/  IMAD R15, R2, R6, R15 ;  /* 0x00000006020f7224 */ /* 0x000fe400078e020f */
[----:B------:R-:W-:Y:S01]  /*0310*/  IMAD.HI.U32 R6, R7, R10, RZ ;  /* 0x0000000a07067227 */ /* 0x000fe200078e00ff */
[----:B------:R-:W-:-:S02]  /*0320*/  IADD3 R7, PT, PT, -R12, RZ, RZ ;  /* 0x000000ff0c077210 */ /* 0x000fc40007ffe1ff */
[----:B------:R-:W-:Y:S02]  /*0330*/  ISETP.GT.U32.AND P2, PT, R2, R15, PT ;  /* 0x0000000f0200720c */ /* 0x000fe40003f44070 */
[-C--:B------:R-:W-:Y:S02]  /*0340*/  @!P4 IADD3 R9, PT, PT, R9, -R2.reuse, RZ ;  /* 0x800000020909c210 */ /* 0x080fe40007ffe0ff */
[----:B------:R-:W-:Y:S02]  /*0350*/  @!P4 IADD3 R8, PT, PT, R8, 0x1, RZ ;  /* 0x000000010808c810 */ /* 0x000fe40007ffe0ff */
[-C--:B------:R-:W-:Y:S02]  /*0360*/  ISETP.GE.U32.AND P6, PT, R9, R2.reuse, PT ;  /* 0x000000020900720c */ /* 0x080fe40003fc6070 */
[----:B------:R-:W-:Y:S02]  /*0370*/  IADD3 R9, PT, PT, -R6, RZ, RZ ;  /* 0x000000ff06097210 */ /* 0x000fe40007ffe1ff */
[----:B------:R-:W-:-:S02]  /*0380*/  @!P3 IADD3 R13, PT, PT, R13, -R2, RZ ;  /* 0x800000020d0db210 */ /* 0x000fc40007ffe0ff */
[----:B------:R-:W-:Y:S01]  /*0390*/  @!P3 IADD3 R5, PT, PT, R5, 0x1, RZ ;  /* 0x000000010505b810 */ /* 0x000fe20007ffe0ff */
[----:B------:R-:W-:Y:S01]  /*03a0*/  IMAD R9, R2, R9, R10 ;  /* 0x0000000902097224 */ /* 0x000fe200078e020a */
[----:B------:R-:W-:Y:S01]  /*03b0*/  ISETP.GE.U32.AND P0, PT, R13, R2, PT ;  /* 0x000000020d00720c */ /* 0x000fe20003f06070 */
[----:B------:R-:W-:Y:S01]  /*03c0*/  @!P2 IMAD.IADD R15, R15, 0x1, -R2 ;  /* 0x000000010f0fa824 */ /* 0x000fe200078e0a02 */
[----:B------:R-:W-:Y:S01]  /*03d0*/  LOP3.LUT R10, R24, R4, RZ, 0x3c, !PT ;  /* 0x00000004180a7212 */ /* 0x000fe200078e3cff */
[C---:B------:R-:W-:Y:S01]  /*03e0*/  IMAD R13, R2.reuse, R7, R16 ;  /* 0x00000007020d7224 */ /* 0x040fe200078e0210 */
[----:B------:R-:W-:Y:S02]  /*03f0*/  ISETP.GT.U32.AND P4, PT, R2, R9, PT ;  /* 0x000000090200720c */ /* 0x000fe40003f84070 */
[----:B------:R-:W-:Y:S02]  /*0400*/  ISETP.GE.U32.AND P5, PT, R15, R2, PT ;  /* 0x000000020f00720c */ /* 0x000fe40003fa6070 */
[----:B------:R-:W-:-:S02]  /*0410*/  @P6 IADD3 R8, PT, PT, R8, 0x1, RZ ;  /* 0x0000000108086810 */ /* 0x000fc40007ffe0ff */
[----:B------:R-:W-:Y:S02]  /*0420*/  @!P2 IADD3 R14, PT, PT, R14, 0x1, RZ ;  /* 0x000000010e0ea810 */ /* 0x000fe40007ffe0ff */
[----:B------:R-:W-:Y:S02]  /*0430*/  ISETP.GE.AND P6, PT, R10, RZ, PT ;  /* 0x000000ff0a00720c */ /* 0x000fe40003fc6270 */
[----:B------:R-:W-:Y:S02]  /*0440*/  @P0 IADD3 R5, PT, PT, R5, 0x1, RZ ;  /* 0x0000000105050810 */ /* 0x000fe40007ffe0ff */
[----:B------:R-:W-:Y:S01]  /*0450*/  ISETP.GT.U32.AND P0, PT, R2, R13, PT ;  /* 0x0000000d0200720c */ /* 0x000fe20003f04070 */
[----:B------:R-:W-:Y:S01]  /*0460*/  @!P4 IMAD.IADD R9, R9, 0x1, -R2 ;  /* 0x000000010909c824 */ /* 0x000fe200078e0a02 */
[----:B------:R-:W-:Y:S02]  /*0470*/  LOP3.LUT R7, R4, UR5, RZ, 0x3c, !PT ;  /* 0x0000000504077c12 */ /* 0x000fe4000f8e3cff */
[----:B------:R-:W-:-:S02]  /*0480*/  @P5 IADD3 R14, PT, PT, R14, 0x1, RZ ;  /* 0x000000010e0e5810 */ /* 0x000fc40007ffe0ff */
[----:B------:R-:W-:Y:S02]  /*0490*/  ISETP.GE.U32.AND P5, PT, R9, R2, PT ;  /* 0x000000020900720c */ /* 0x000fe40003fa6070 */
[----:B------:R-:W-:Y:S02]  /*04a0*/  ISETP.GE.AND P3, PT, R7, RZ, PT ;  /* 0x000000ff0700720c */ /* 0x000fe40003f66270 */
[----:B------:R-:W-:Y:S02]  /*04b0*/  ISETP.NE.AND P2, PT, R4, RZ, PT ;  /* 0x000000ff0400720c */ /* 0x000fe40003f45270 */
[----:B------:R-:W-:Y:S02]  /*04c0*/  LOP3.LUT R7, RZ, R4, RZ, 0x33, !PT ;  /* 0x00000004ff077212 */ /* 0x000fe400078e33ff */
[----:B------:R-:W-:Y:S02]  /*04d0*/  @!P1 IADD3 R8, PT, PT, -R8, RZ, RZ ;  /* 0x000000ff08089210 */ /* 0x000fe40007ffe1ff */
[----:B------:R-:W-:-:S02]  /*04e0*/  @!P0 IADD3 R13, PT, PT, R13, -R2, RZ ;  /* 0x800000020d0d8210 */ /* 0x000fc40007ffe0ff */
[----:B------:R-:W-:Y:S02]  /*04f0*/  SEL R8, R7, R8, !P2 ;  /* 0x0000000807087207 */ /* 0x000fe40005000000 */
[----:B------:R-:W-:Y:S02]  /*0500*/  @!P4 IADD3 R6, PT, PT, R6, 0x1, RZ ;  /* 0x000000010606c810 */ /* 0x000fe40007ffe0ff */
[----:B------:R-:W-:Y:S01]  /*0510*/  IADD3 R10, PT, PT, R4, -0x1, RZ ;  /* 0xffffffff040a7810 */ /* 0x000fe20007ffe0ff */
[----:B--2---:R-:W-:Y:S01]  /*0520*/  IMAD R15, R8, R11, RZ ;  /* 0x0000000b080f7224 */ /* 0x004fe200078e02ff */
[----:B------:R-:W-:Y:S01]  /*0530*/  LOP3.LUT R9, R3, R4, RZ, 0x3c, !PT ;  /* 0x0000000403097212 */ /* 0x000fe200078e3cff */
[----:B------:R-:W-:Y:S01]  /*0540*/  @P5 VIADD R6, R6, 0x1 ;  /* 0x0000000106065836 */ /* 0x000fe20000000000 */
[----:B------:R-:W-:Y:S02]  /*0550*/  @!P6 IADD3 R14, PT, PT, -R14, RZ, RZ ;  /* 0x000000ff0e0ee210 */ /* 0x000fe40007ffe1ff */
[----:B------:R-:W-:-:S02]  /*0560*/  ISETP.GE.U32.AND P6, PT, R13, R2, PT ;  /* 0x000000020d00720c */ /* 0x000fc40003fc6070 */
[----:B------:R-:W-:Y:S02]  /*0570*/  LOP3.LUT R4, R25, R4, RZ, 0x3c, !PT ;  /* 0x0000000419047212 */ /* 0x000fe400078e3cff */
[----:B------:R-:W-:Y:S02]  /*0580*/  ISETP.GE.AND P4, PT, R9, RZ, PT ;  /* 0x000000ff0900720c */ /* 0x000fe40003f86270 */
[----:B------:R-:W-:Y:S02]  /*0590*/  ISETP.GE.AND P5, PT, R4, RZ, PT ;  /* 0x000000ff0400720c */ /* 0x000fe40003fa6270 */
[----:B------:R-:W-:Y:S02]  /*05a0*/  SEL R2, R7, R14, !P2 ;  /* 0x0000000e07027207 */ /* 0x000fe40005000000 */
[----:B------:R-:W-:Y:S02]  /*05b0*/  ISETP.NE.AND P1, PT, R11, R10, PT ;  /* 0x0000000a0b00720c */ /* 0x000fe40003f25270 */
[----:B------:R-:W-:Y:S01]  /*05c0*/  IADD3 R14, PT, PT, R8, R15, RZ ;  /* 0x0000000f080e7210 */ /* 0x000fe20007ffe0ff */
[----:B------:R-:W-:Y:S01]  /*05d0*/  IMAD R13, R2, R11, RZ ;  /* 0x0000000b020d7224 */ /* 0x000fe200078e02ff */
[----:B------:R-:W-:-:S02]  /*05e0*/  @!P0 IADD3 R12, PT, PT, R12, 0x1, RZ ;  /* 0x000000010c0c8810 */ /* 0x000fc40007ffe0ff */
[----:B------:R-:W-:Y:S01]  /*05f0*/  SEL R14, R14, UR6, P1 ;  /* 0x000000060e0e7c07 */ /* 0x000fe20008800000 */
[----:B------:R-:W-:Y:S01]  /*0600*/  ULOP3.LUT UR6, UR6, 0x1, URZ, 0xc0, !UPT ;  /* 0x0000000106067892 */ /* 0x000fe2000f8ec0ff */
[----:B------:R-:W-:Y:S02]  /*0610*/  @P6 IADD3 R12, PT, PT, R12, 0x1, RZ ;  /* 0x000000010c0c6810 */ /* 0x000fe40007ffe0ff */
[----:B------:R-:W-:Y:S02]  /*0620*/  ISETP.GE.AND P0, PT, R15, R14, PT ;  /* 0x0000000e0f00720c */ /* 0x000fe40003f06270 */
[----:B------:R-:W-:Y:S02]  /*0630*/  @!P5 IADD3 R5, PT, PT, -R5, RZ, RZ ;  /* 0x000000ff0505d210 */ /* 0x000fe40007ffe1ff */
[----:B------:R-:W-:Y:S02]  /*0640*/  @!P3 IADD3 R12, PT, PT, -R12, RZ, RZ ;  /* 0x000000ff0c0cb210 */ /* 0x000fe40007ffe1ff */
[----:B------:R-:W-:-:S02]  /*0650*/  @!P4 IADD3 R6, PT, PT, -R6, RZ, RZ ;  /* 0x000000ff0606c210 */ /* 0x000fc40007ffe1ff */
[----:B------:R-:W-:Y:S02]  /*0660*/  ISETP.LT.OR P0, PT, R0, 0x1, P0 ;  /* 0x000000010000780c */ /* 0x000fe40000701670 */
[C---:B------:R-:W-:Y:S02]  /*0670*/  SEL R5, R7.reuse, R5, !P2 ;  /* 0x0000000507057207 */ /* 0x040fe40005000000 */
[C---:B------:R-:W-:Y:S02]  /*0680*/  SEL R0, R7.reuse, R12, !P2 ;  /* 0x0000000c07007207 */ /* 0x040fe40005000000 */
[----:B------:R-:W-:Y:S01]  /*0690*/  SEL R6, R7, R6, !P2 ;  /* 0x0000000607067207 */ /* 0x000fe20005000000 */
[CC--:B------:R-:W-:Y:S01]  /*06a0*/  IMAD R12, R5.reuse, R11.reuse, RZ ;  /* 0x0000000b050c7224 */ /* 0x0c0fe200078e02ff */
[----:B------:R-:W-:Y:S01]  /*06b0*/  PLOP3.LUT P3, PT, PT, PT, UP0, 0x80, 0x8 ;  /* 0x000000000008781c */ /* 0x000fe20003f6f008 */
[----:B------:R-:W-:Y:S01]  /*06c0*/  IMAD R10, R0, R11, RZ ;  /* 0x0000000b000a7224 */ /* 0x000fe200078e02ff */
[----:B------:R-:W-:Y:S01]  /*06d0*/  @P1 IADD3 R24, PT, PT, R2, R13, RZ ;  /* 0x0000000d02181210 */ /* 0x000fe20007ffe0ff */
[----:B------:R-:W-:Y:S01]  /*06e0*/  IMAD R11, R6, R11, RZ ;  /* 0x0000000b060b7224 */ /* 0x000fe200078e02ff */
[----:B------:R-:W-:Y:S01]  /*06f0*/  P2R R2, PR, RZ, 0x1 ;  /* 0x00000001ff027803 */ /* 0x000fe20000000000 */
[----:B------:R-:W-:Y:S01]  /*0700*/  @P1 IMAD.IADD R25, R5, 0x1, R12 ;  /* 0x0000000105191824 */ /* 0x000fe200078e020c */
[----:B------:R-:W-:-:S02]  /*0710*/  IADD3 R9, PT, PT, R0, R10, RZ ;  /* 0x0000000a00097210 */ /* 0x000fc40007ffe0ff */
[----:B------:R-:W-:Y:S02]  /*0720*/  IADD3 R8, PT, PT, R6, R11, RZ ;  /* 0x0000000b06087210 */ /* 0x000fe40007ffe0ff */
[----:B------:R-:W-:Y:S01]  /*0730*/  SEL R9, R9, UR5, P1 ;  /* 0x0000000509097c07 */ /* 0x000fe20008800000 */
[----:B------:R-:W-:Y:S01]  /*0740*/  ULOP3.LUT UR5, UR5, 0x7ffffff8, URZ, 0xc0, !UPT ;  /* 0x7ffffff805057892 */ /* 0x000fe2000f8ec0ff */
[----:B------:R-:W-:Y:S02]  /*0750*/  SEL R8, R8, R3, P1 ;  /* 0x0000000308087207 */ /* 0x000fe40000800000 */
[----:B------:R-:W-:Y:S02]  /*0760*/  ISETP.GE.AND P0, PT, R3, 0x1, PT ;  /* 0x000000010300780c */ /* 0x000fe40003f06270 */
[----:B------:R-:W-:Y:S02]  /*0770*/  ISETP.GE.OR P4, PT, R15, R14, !P3 ;  /* 0x0000000e0f00720c */ /* 0x000fe40005f86670 */
[----:B------:R-:W-:-:S02]  /*0780*/  ISETP.GE.OR P2, PT, R10, R9, !P3 ;  /* 0x000000090a00720c */ /* 0x000fc40005f46670 */
[----:B------:R-:W-:Y:S02]  /*0790*/  ISETP.GE.OR P3, PT, R11, R8, !P3 ;  /* 0x000000080b00720c */ /* 0x000fe40005f66670 */
[----:B------:R-:W-:Y:S02]  /*07a0*/  ISETP.GE.OR P1, PT, R15, R14, !P0 ;  /* 0x0000000e0f00720c */ /* 0x000fe40004726670 */
[C---:B------:R-:W-:Y:S02]  /*07b0*/  IADD3 R7, PT, PT, R3.reuse, -0x1, RZ ;  /* 0xffffffff03077810 */ /* 0x040fe40007ffe0ff */
[C---:B------:R-:W-:Y:S02]  /*07c0*/  LOP3.LUT R6, R3.reuse, 0x7, RZ, 0xc0, !PT ;  /* 0x0000000703067812 */ /* 0x040fe400078ec0ff */
[C---:B------:R-:W-:Y:S02]  /*07d0*/  LOP3.LUT R5, R3.reuse, 0x3, RZ, 0xc0, !PT ;  /* 0x0000000303057812 */ /* 0x040fe400078ec0ff */
[----:B------:R-:W-:-:S02]  /*07e0*/  LOP3.LUT R4, R3, 0x7ffffff8, RZ, 0xc0, !PT ;  /* 0x7ffffff803047812 */ /* 0x000fc400078ec0ff */
[----:B------:R-:W-:Y:S02]  /*07f0*/  P2R R0, PR, RZ, 0x10 ;  /* 0x00000010ff007803 */ /* 0x000fe40000000000 */
[----:B------:R-:W-:Y:S02]  /*0800*/  ISETP.GE.OR P0, PT, R10, R9, !P0 ;  /* 0x000000090a00720c */ /* 0x000fe40004706670 */
[----:B------:R-:W-:Y:S02]  /*0810*/  P2R R26, PR, RZ, 0x8 ;  /* 0x00000008ff1a7803 */ /* 0x000fe40000000000 */
[----:B------:R-:W-:-:S09]  /*0820*/  LOP3.LUT R3, R3, 0x1, RZ, 0xc0, !PT ;  /* 0x0000000103037812 */ /* 0x000fd200078ec0ff */
.L_x_125:
[----:B------:R-:W-:Y:S01]  /*0830*/  ISETP.NE.AND P3, PT, R2, RZ, PT ;  /* 0x000000ff0200720c */ /* 0x000fe20003f65270 */
[----:B------:R-:W-:-:S12]  /*0840*/  BSSY.RECONVERGENT B0, `(.L_x_0) ;  /* 0x000009e000007945 */ /* 0x000fd80003800200 */
[----:B01234-:R-:W-:Y:S05]  /*0850*/  @P3 BRA `(.L_x_1) ;  /* 0x0000000800703947 */ /* 0x01ffea0003800000 */
[----:B------:R-:W-:-:S07]  /*0860*/  MOV R27, R15 ;  /* 0x0000000f001b7202 */ /* 0x000fce0000000f00 */
.L_x_7:
[----:B0-----:R-:W0:Y:S01]  /*0870*/  LDC R28, c[0x0][0x388] ;  /* 0x0000e200ff1c7b82 */ /* 0x001e220000000800 */
[----:B------:R-:W-:Y:S01]  /*0880*/  HFMA2 R30, -RZ, RZ, 0, 0 ;  /* 0x00000000ff1e7431 */ /* 0x000fe200000001ff */
[----:B0-----:R-:W-:Y:S01]  /*0890*/  ISETP.GE.U32.AND P3, PT, R28, 0x10, PT ;  /* 0x000000101c00780c */ /* 0x001fe20003f66070 */
[----:B--2---:R-:W-:-:S12]  /*08a0*/  IMAD R29, R27, R28, RZ ;  /* 0x0000001c1b1d7224 */ /* 0x004fd800078e02ff */
[----:B-1-34-:R-:W-:Y:S05]  /*08b0*/  @!P3 BRA `(.L_x_2) ;  /* 0x0000000000f4b947 */ /* 0x01afea0003800000 */
[----:B------:R-:W-:Y:S02]  /*08c0*/  LOP3.LUT R32, R28, 0x7ffffff0, RZ, 0xc0, !PT ;  /* 0x7ffffff01c207812 */ /* 0x000fe400078ec0ff */
[----:B------:R-:W-:-:S03]  /*08d0*/  MOV R30, R27 ;  /* 0x0000001b001e7202 */ /* 0x000fc60000000f00 */
[----:B------:R-:W-:-:S07]  /*08e0*/  IMAD.MOV R32, RZ, RZ, -R32 ;  /* 0x000000ffff207224 */ /* 0x000fce00078e0a20 */
.L_x_3:
[----:B0-----:R-:W0:Y:S08]  /*08f0*/  LDC.64 R18, c[0x0][0x398] ;  /* 0x0000e600ff127b82 */ /* 0x001e300000000a00 */
[----:B------:R-:W1:Y:S08]  /*0900*/  LDC.64 R16, c[0x0][0x3a8] ;  /* 0x0000ea00ff107b82 */ /* 0x000e700000000a00 */
[----:B------:R-:W2:Y:S01]  /*0910*/  LDC R31, c[0x0][0x390] ;  /* 0x0000e400ff1f7b82 */ /* 0x000ea20000000800 */
[----:B0-----:R-:W-:-:S05]  /*0920*/  IMAD.WIDE R18, R30, 0x4, R18 ;  /* 0x000000041e127825 */ /* 0x001fca00078e0212 */
[----:B------:R-:W3:Y:S01]  /*0930*/  LDG.E R33, desc[UR10][R18.64] ;  /* 0x0000000a12217981 */ /* 0x000ee2000c1e1900 */
[----:B-1----:R-:W-:-:S04]  /*0940*/  IMAD.WIDE R16, R29, 0x4, R16 ;  /* 0x000000041d107825 */ /* 0x002fc800078e0210 */
[C---:B--2---:R-:W-:Y:S01]  /*0950*/  IMAD.WIDE R36, R31.reuse, 0x4, R18 ;  /* 0x000000041f247825 */ /* 0x044fe200078e0212 */
[----:B---3--:R0:W-:Y:S04]  /*0960*/  STG.E desc[UR10][R16.64], R33 ;  /* 0x0000002110007986 */ /* 0x0081e8000c10190a */
[----:B------:R-:W2:Y:S01]  /*0970*/  LDG.E R21, desc[UR10][R36.64] ;  /* 0x0000000a24157981 */ /* 0x000ea2000c1e1900 */
[----:B------:R-:W-:-:S03]  /*0980*/  IMAD.WIDE R34, R31, 0x4, R36 ;  /* 0x000000041f227825 */ /* 0x000fc600078e0224 */
[----:B--2---:R1:W-:Y:S04]  /*0990*/  STG.E desc[UR10][R16.64+0x4], R21 ;  /* 0x0000041510007986 */ /* 0x0043e8000c10190a */
[----:B0-----:R-:W2:Y:S01]  /*09a0*/  LDG.E R33, desc[UR10][R34.64] ;  /* 0x0000000a22217981 */ /* 0x001ea2000c1e1900 */
[----:B------:R-:W-:-:S03]  /*09b0*/  IMAD.WIDE R22, R31, 0x4, R34 ;  /* 0x000000041f167825 */ /* 0x000fc600078e0222 */
[----:B--2---:R-:W-:Y:S04]  /*09c0*/  STG.E desc[UR10][R16.64+0x8], R33 ;  /* 0x0000082110007986 */ /* 0x004fe8000c10190a */
[----:B------:R-:W2:Y:S01]  /*09d0*/  LDG.E R19, desc[UR10][R22.64] ;  /* 0x0000000a16137981 */ /* 0x000ea2000c1e1900 */
[----:B-1----:R-:W-:-:S03]  /*09e0*/  IMAD.WIDE R20, R31, 0x4, R22 ;  /* 0x000000041f147825 */ /* 0x002fc600078e0216 */
[----:B--2---:R0:W-:Y:S04]  /*09f0*/  STG.E desc[UR10][R16.64+0xc], R19 ;  /* 0x00000c1310007986 */ /* 0x0041e8000c10190a */
[----:B------:R-:W2:Y:S01]  /*0a00*/  LDG.E R23, desc[UR10][R20.64] ;  /* 0x0000000a14177981 */ /* 0x000ea2000c1e1900 */
[----:B0-----:R-:W-:-:S03]  /*0a10*/  IMAD.WIDE R18, R31, 0x4, R20 ;  /* 0x000000041f127825 */ /* 0x001fc600078e0214 */
[----:B--2---:R-:W-:Y:S04]  /*0a20*/  STG.E desc[UR10][R16.64+0x10], R23 ;  /* 0x0000101710007986 */ /* 0x004fe8000c10190a */
[----:B------:R-:W2:Y:S01]  /*0a30*/  LDG.E R33, desc[UR10][R18.64] ;  /* 0x0000000a12217981 */ /* 0x000ea2000c1e1900 */
[----:B------:R-:W-:-:S03]  /*0a40*/  IMAD.WIDE R36, R31, 0x4, R18 ;  /* 0x000000041f247825 */ /* 0x000fc600078e0212 */
[----:B--2---:R0:W-:Y:S04]  /*0a50*/  STG.E desc[UR10][R16.64+0x14], R33 ;  /* 0x0000142110007986 */ /* 0x0041e8000c10190a */
        /* <DEDUP_REMOVED lines=11> */
[----:B--2---:R0:W-:Y:S04]  /*0b10*/  STG.E desc[UR10][R16.64+0x24], R23 ;  /* 0x0000241710007986 */ /* 0x0041e8000c10190a */
[----:B------:R-:W2:Y:S01]  /*0b20*/  LDG.E R33, desc[UR10][R18.64] ;  /* 0x0000000a12217981 */ /* 0x000ea2000c1e1900 */
[----:B------:R-:W-:-:S03]  /*0b30*/  IMAD.WIDE R36, R31, 0x4, R18 ;  /* 0x000000041f247825 */ /* 0x000fc600078e0212 */
[----:B--2---:R-:W-:Y:S04]  /*0b40*/  STG.E desc[UR10][R16.64+0x28], R33 ;  /* 0x0000282110007986 */ /* 0x004fe8000c10190a */
[----:B------:R-:W2:Y:S01]  /*0b50*/  LDG.E R21, desc[UR10][R36.64] ;  /* 0x0000000a24157981 */ /* 0x000ea2000c1e1900 */
[----:B------:R-:W-:-:S03]  /*0b60*/  IMAD.WIDE R34, R31, 0x4, R36 ;  /* 0x000000041f227825 */ /* 0x000fc600078e0224 */
[----:B--2---:R1:W-:Y:S04]  /*0b70*/  STG.E desc[UR10][R16.64+0x2c], R21 ;  /* 0x00002c1510007986 */ /* 0x0043e8000c10190a */
[----:B------:R-:W2:Y:S01]  /*0b80*/  LDG.E R37, desc[UR10][R34.64] ;  /* 0x0000000a22257981 */ /* 0x000ea2000c1e1900 */
[----:B0-----:R-:W-:-:S03]  /*0b90*/  IMAD.WIDE R22, R31, 0x4, R34 ;  /* 0x000000041f167825 */ /* 0x001fc600078e0222 */
[----:B--2---:R0:W-:Y:S04]  /*0ba0*/  STG.E desc[UR10][R16.64+0x30], R37 ;  /* 0x0000302510007986 */ /* 0x0041e8000c10190a */
[----:B------:R-:W2:Y:S01]  /*0bb0*/  LDG.E R35, desc[UR10][R22.64] ;  /* 0x0000000a16237981 */ /* 0x000ea2000c1e1900 */
[----:B-1----:R-:W-:-:S03]  /*0bc0*/  IMAD.WIDE R20, R31, 0x4, R22 ;  /* 0x000000041f147825 */ /* 0x002fc600078e0216 */
[----:B--2---:R0:W-:Y:S04]  /*0bd0*/  STG.E desc[UR10][R16.64+0x34], R35 ;  /* 0x0000342310007986 */ /* 0x0041e8000c10190a */
[----:B------:R-:W2:Y:S01]  /*0be0*/  LDG.E R23, desc[UR10][R20.64] ;  /* 0x0000000a14177981 */ /* 0x000ea2000c1e1900 */
[----:B------:R-:W-:-:S03]  /*0bf0*/  IMAD.WIDE R18, R31, 0x4, R20 ;  /* 0x000000041f127825 */ /* 0x000fc600078e0214 */
[----:B--2---:R0:W-:Y:S04]  /*0c00*/  STG.E desc[UR10][R16.64+0x38], R23 ;  /* 0x0000381710007986 */ /* 0x0041e8000c10190a */
[----:B------:R-:W2:Y:S01]  /*0c10*/  LDG.E R19, desc[UR10][R18.64] ;  /* 0x0000000a12137981 */ /* 0x000ea2000c1e1900 */
[----:B------:R-:W-:Y:S02]  /*0c20*/  IADD3 R32, PT, PT, R32, 0x10, RZ ;  /* 0x0000001020207810 */ /* 0x000fe40007ffe0ff */
[----:B------:R-:W-:Y:S02]  /*0c30*/  LEA R30, R31, R30, 0x4 ;  /* 0x0000001e1f1e7211 */ /* 0x000fe400078e20ff */
[----:B------:R-:W-:Y:S02]  /*0c40*/  ISETP.NE.AND P3, PT, R32, RZ, PT ;  /* 0x000000ff2000720c */ /* 0x000fe40003f65270 */
[----:B------:R-:W-:Y:S01]  /*0c50*/  IADD3 R29, PT, PT, R29, 0x10, RZ ;  /* 0x000000101d1d7810 */ /* 0x000fe20007ffe0ff */
[----:B--2---:R0:W-:Y:S10]  /*0c60*/  STG.E desc[UR10][R16.64+0x3c], R19 ;  /* 0x00003c1310007986 */ /* 0x0041f4000c10190a */
[----:B------:R-:W-:Y:S05]  /*0c70*/  @P3 BRA `(.L_x_3) ;  /* 0xfffffffc001c3947 */ /* 0x000fea000383ffff */
[----:B------:R-:W-:-:S07]  /*0c80*/  LOP3.LUT R30, R28, 0x7ffffff0, RZ, 0xc0, !PT ;  /* 0x7ffffff01c1e7812 */ /* 0x000fce00078ec0ff */
.L_x_2:
[----:B------:R-:W-:-:S13]  /*0c90*/  LOP3.LUT P3, R28, R28, 0xf, RZ, 0xc0, !PT ;  /* 0x0000000f1c1c7812 */ /* 0x000fda000786c0ff */
[----:B------:R-:W-:Y:S05]  /*0ca0*/  @!P3 BRA `(.L_x_4) ;  /* 0x000000040050b947 */ /* 0x000fea0003800000 */
[----:B------:R-:W1:Y:S01]  /*0cb0*/  LDCU UR7, c[0x0][0x388] ;  /* 0x00007100ff0777ac */ /* 0x000e620008000800 */
[----:B------:R-:W-:Y:S01]  /*0cc0*/  IADD3 R28, PT, PT, R28, -0x1, RZ ;  /* 0xffffffff1c1c7810 */ /* 0x000fe20007ffe0ff */
[----:B------:R-:W2:Y:S03]  /*0cd0*/  LDCU UR15, c[0x0][0x388] ;  /* 0x00007100ff0f77ac */ /* 0x000ea60008000800 */
[----:B------:R-:W-:Y:S01]  /*0ce0*/  ISETP.GE.U32.AND P3, PT, R28, 0x7, PT ;  /* 0x000000071c00780c */ /* 0x000fe20003f66070 */
[----:B-1----:R-:W-:-:S04]  /*0cf0*/  ULOP3.LUT UR8, UR7, 0x7, URZ, 0xc0, !UPT ;  /* 0x0000000707087892 */ /* 0x002fc8000f8ec0ff */
[----:B------:R-:W-:Y:S01]  /*0d00*/  UISETP.NE.AND UP0, UPT, UR8, URZ, UPT ;  /* 0x000000ff0800728c */ /* 0x000fe2000bf05270 */
[----:B--2---:R-:W-:-:S07]  /*0d10*/  IMAD R31, R27, UR15, RZ ;  /* 0x0000000f1b1f7c24 */ /* 0x004fce000f8e02ff */
[----:B------:R-:W-:Y:S05]  /*0d20*/  @!P3 BRA `(.L_x_5) ;  /* 0x00000000007cb947 */ /* 0x000fea0003800000 */
[----:B------:R-:W1:Y:S08]  /*0d30*/  LDC R33, c[0x0][0x390] ;  /* 0x0000e400ff217b82 */ /* 0x000e700000000800 */
[----:B0-----:R-:W0:Y:S01]  /*0d40*/  LDC.64 R18, c[0x0][0x398] ;  /* 0x0000e600ff127b82 */ /* 0x001e220000000a00 */
[----:B-1----:R-:W-:-:S04]  /*0d50*/  IMAD R17, R30, R33, R27 ;  /* 0x000000211e117224 */ /* 0x002fc800078e021b */
[----:B0-----:R-:W-:-:S03]  /*0d60*/  IMAD.WIDE R18, R17, 0x4, R18 ;  /* 0x0000000411127825 */ /* 0x001fc600078e0212 */
[----:B------:R-:W0:Y:S02]  /*0d70*/  LDC.64 R16, c[0x0][0x3a8] ;  /* 0x0000ea00ff107b82 */ /* 0x000e240000000a00 */
[----:B------:R-:W2:Y:S01]  /*0d80*/  LDG.E R21, desc[UR10][R18.64] ;  /* 0x0000000a12157981 */ /* 0x000ea2000c1e1900 */
[----:B------:R-:W-:Y:S01]  /*0d90*/  IADD3 R23, PT, PT, R31, R30, RZ ;  /* 0x0000001e1f177210 */ /* 0x000fe20007ffe0ff */
[----:B------:R-:W-:-:S04]  /*0da0*/  IMAD.WIDE R36, R33, 0x4, R18 ;  /* 0x0000000421247825 */ /* 0x000fc800078e0212 */
[----:B0-----:R-:W-:-:S05]  /*0db0*/  IMAD.WIDE R16, R23, 0x4, R16 ;  /* 0x0000000417107825 */ /* 0x001fca00078e0210 */
[----:B--2---:R0:W-:Y:S04]  /*0dc0*/  STG.E desc[UR10][R16.64], R21 ;  /* 0x0000001510007986 */ /* 0x0041e8000c10190a */
[----:B------:R-:W2:Y:S01]  /*0dd0*/  LDG.E R32, desc[UR10][R36.64] ;  /* 0x0000000a24207981 */ /* 0x000ea2000c1e1900 */
[----:B------:R-:W-:-:S03]  /*0de0*/  IMAD.WIDE R34, R33, 0x4, R36 ;  /* 0x0000000421227825 */ /* 0x000fc600078e0224 */
[----:B--2---:R1:W-:Y:S04]  /*0df0*/  STG.E desc[UR10][R16.64+0x4], R32 ;  /* 0x0000042010007986 */ /* 0x0043e8000c10190a */
[----:B------:R-:W2:Y:S01]  /*0e00*/  LDG.E R37, desc[UR10][R34.64] ;  /* 0x0000000a22257981 */ /* 0x000ea2000c1e1900 */
[----:B------:R-:W-:-:S03]  /*0e10*/  IMAD.WIDE R28, R33, 0x4, R34 ;  /* 0x00000004211c7825 */ /* 0x000fc600078e0222 */
[----:B--2---:R2:W-:Y:S04]  /*0e20*/  STG.E desc[UR10][R16.64+0x8], R37 ;  /* 0x0000082510007986 */ /* 0x0045e8000c10190a */
[----:B------:R-:W3:Y:S01]  /*0e30*/  LDG.E R35, desc[UR10][R28.64] ;  /* 0x0000000a1c237981 */ /* 0x000ee2000c1e1900 */
[----:B------:R-:W-:-:S03]  /*0e40*/  IMAD.WIDE R22, R33, 0x4, R28 ;  /* 0x0000000421167825 */ /* 0x000fc600078e021c */
[----:B---3--:R2:W-:Y:S04]  /*0e50*/  STG.E desc[UR10][R16.64+0xc], R35 ;  /* 0x00000c2310007986 */ /* 0x0085e8000c10190a */
[----:B------:R-:W3:Y:S01]  /*0e60*/  LDG.E R29, desc[UR10][R22.64] ;  /* 0x0000000a161d7981 */ /* 0x000ee2000c1e1900 */
[----:B0-----:R-:W-:-:S03]  /*0e70*/  IMAD.WIDE R20, R33, 0x4, R22 ;  /* 0x0000000421147825 */ /* 0x001fc600078e0216 */
[----:B---3--:R2:W-:Y:S04]  /*0e80*/  STG.E desc[UR10][R16.64+0x10], R29 ;  /* 0x0000101d10007986 */ /* 0x0085e8000c10190a */
[----:B------:R-:W3:Y:S01]  /*0e90*/  LDG.E R36, desc[UR10][R20.64] ;  /* 0x0000000a14247981 */ /* 0x000ee2000c1e1900 */
[----:B------:R-:W-:-:S03]  /*0ea0*/  IMAD.WIDE R18, R33, 0x4, R20 ;  /* 0x0000000421127825 */ /* 0x000fc600078e0214 */
[----:B---3--:R2:W-:Y:S04]  /*0eb0*/  STG.E desc[UR10][R16.64+0x14], R36 ;  /* 0x0000142410007986 */ /* 0x0085e8000c10190a */
[----:B------:R-:W3:Y:S01]  /*0ec0*/  LDG.E R34, desc[UR10][R18.64] ;  /* 0x0000000a12227981 */ /* 0x000ee2000c1e1900 */
[----:B-1----:R-:W-:-:S03]  /*0ed0*/  IMAD.WIDE R32, R33, 0x4, R18 ;  /* 0x0000000421207825 */ /* 0x002fc600078e0212 */
[----:B---3--:R2:W-:Y:S04]  /*0ee0*/  STG.E desc[UR10][R16.64+0x18], R34 ;  /* 0x0000182210007986 */ /* 0x0085e8000c10190a */
[----:B------:R-:W3:Y:S01]  /*0ef0*/  LDG.E R33, desc[UR10][R32.64] ;  /* 0x0000000a20217981 */ /* 0x000ee2000c1e1900 */
[----:B------:R-:W-:-:S03]  /*0f00*/  IADD3 R30, PT, PT, R30, 0x8, RZ ;  /* 0x000000081e1e7810 */ /* 0x000fc60007ffe0ff */
[----:B---3--:R2:W-:Y:S04]  /*0f10*/  STG.E desc[UR10][R16.64+0x1c], R33 ;  /* 0x00001c2110007986 */ /* 0x0085e8000c10190a */
.L_x_5:
[----:B------:R-:W-:Y:S05]  /*0f20*/  BRA.U !UP0, `(.L_x_4) ;  /* 0x0000000108b07547 */ /* 0x000fea000b800000 */
[----:B------:R-:W-:Y:S02]  /*0f30*/  UIADD3 UR8, UPT, UPT, UR8, -0x1, URZ ;  /* 0xffffffff08087890 */ /* 0x000fe4000fffe0ff */
[----:B------:R-:W-:Y:S02]  /*0f40*/  ULOP3.LUT UR7, UR7, 0x3, URZ, 0xc0, !UPT ;  /* 0x0000000307077892 */ /* 0x000fe4000f8ec0ff */
[----:B------:R-:W-:Y:S02]  /*0f50*/  UISETP.GE.U32.AND UP0, UPT, UR8, 0x3, UPT ;  /* 0x000000030800788c */ /* 0x000fe4000bf06070 */
[----:B------:R-:W-:-:S07]  /*0f60*/  UISETP.NE.AND UP1, UPT, UR7, URZ, UPT ;  /* 0x000000ff0700728c */ /* 0x000fce000bf25270 */
[----:B------:R-:W-:Y:S05]  /*0f70*/  BRA.U !UP0, `(.L_x_6) ;  /* 0x00000001084c7547 */ /* 0x000fea000b800000 */
[----:B0-2---:R-:W0:Y:S08]  /*0f80*/  LDC R17, c[0x0][0x390] ;  /* 0x0000e400ff117b82 */ /* 0x005e300000000800 */
[----:B------:R-:W1:Y:S01]  /*0f90*/  LDC.64 R28, c[0x0][0x398] ;  /* 0x0000e600ff1c7b82 */ /* 0x000e620000000a00 */
[----:B0-----:R-:W-:-:S04]  /*0fa0*/  IMAD R19, R30, R17, R27 ;  /* 0x000000111e137224 */ /* 0x001fc800078e021b */
[----:B-1----:R-:W-:-:S03]  /*0fb0*/  IMAD.WIDE R28, R19, 0x4, R28 ;  /* 0x00000004131c7825 */ /* 0x002fc600078e021c */
[----:B------:R-:W0:Y:S02]  /*0fc0*/  LDC.64 R18, c[0x0][0x3a8] ;  /* 0x0000ea00ff127b82 */ /* 0x000e240000000a00 */
[----:B------:R-:W2:Y:S01]  /*0fd0*/  LDG.E R33, desc[UR10][R28.64] ;  /* 0x0000000a1c217981 */ /* 0x000ea2000c1e1900 */
[----:B------:R-:W-:Y:S02]  /*0fe0*/  IMAD.IADD R21, R31, 0x1, R30 ;  /* 0x000000011f157824 */ /* 0x000fe400078e021e */
        /* <DEDUP_REMOVED lines=9> */
[----:B------:R-:W2:Y:S01]  /*1080*/  LDG.E R17, desc[UR10][R16.64] ;  /* 0x0000000a10117981 */ /* 0x000ea2000c1e1900 */
[----:B------:R-:W-:-:S03]  /*1090*/  IADD3 R30, PT, PT, R30, 0x4, RZ ;  /* 0x000000041e1e7810 */ /* 0x000fc60007ffe0ff */
[----:B--2---:R1:W-:Y:S04]  /*10a0*/  STG.E desc[UR10][R18.64+0xc], R17 ;  /* 0x00000c1112007986 */ /* 0x0043e8000c10190a */
.L_x_6:
[----:B------:R-:W-:Y:S05]  /*10b0*/  BRA.U !UP1, `(.L_x_4) ;  /* 0x00000001094c7547 */ /* 0x000fea000b800000 */
[----:B0-----:R-:W2:Y:S08]  /*10c0*/  LDC R23, c[0x0][0x390] ;  /* 0x0000e400ff177b82 */ /* 0x001eb00000000800 */
[----:B-1----:R-:W0:Y:S01]  /*10d0*/  LDC.64 R18, c[0x0][0x398] ;  /* 0x0000e600ff127b82 */ /* 0x002e220000000a00 */
[----:B--2---:R-:W-:-:S04]  /*10e0*/  IMAD R17, R30, R23, R27 ;  /* 0x000000171e117224 */ /* 0x004fc800078e021b */
[----:B0-----:R-:W-:-:S03]  /*10f0*/  IMAD.WIDE R18, R17, 0x4, R18 ;  /* 0x0000000411127825 */ /* 0x001fc600078e0212 */
[----:B------:R-:W0:Y:S02]  /*1100*/  LDC.64 R16, c[0x0][0x3a8] ;  /* 0x0000ea00ff107b82 */ /* 0x000e240000000a00 */
[----:B------:R-:W2:Y:S01]  /*1110*/  LDG.E R21, desc[UR10][R18.64] ;  /* 0x0000000a12157981 */ /* 0x000ea2000c1e1900 */
[----:B------:R-:W-:Y:S01]  /*1120*/  IADD3 R31, PT, PT, R31, R30, RZ ;  /* 0x0000001e1f1f7210 */ /* 0x000fe20007ffe0ff */
[----:B------:R-:W-:-:S04]  /*1130*/  UISETP.NE.AND UP0, UPT, UR7, 0x1, UPT ;  /* 0x000000010700788c */ /* 0x000fc8000bf05270 */
[----:B0-----:R-:W-:-:S05]  /*1140*/  IMAD.WIDE R16, R31, 0x4, R16 ;  /* 0x000000041f107825 */ /* 0x001fca00078e0210 */
[----:B--2---:R3:W-:Y:S01]  /*1150*/  STG.E desc[UR10][R16.64], R21 ;  /* 0x0000001510007986 */ /* 0x0047e2000c10190a */
[----:B------:R-:W-:Y:S05]  /*1160*/  BRA.U !UP0, `(.L_x_4) ;  /* 0x0000000108207547 */ /* 0x000fea000b800000 */
[----:B------:R-:W-:-:S05]  /*1170*/  IMAD.WIDE R18, R23, 0x4, R18 ;  /* 0x0000000417127825 */ /* 0x000fca00078e0212 */
[----:B---3--:R-:W2:Y:S01]  /*1180*/  LDG.E R21, desc[UR10][R18.64] ;  /* 0x0000000a12157981 */ /* 0x008ea2000c1e1900 */
[----:B------:R-:W-:-:S03]  /*1190*/  UISETP.NE.AND UP0, UPT, UR7, 0x2, UPT ;  /* 0x000000020700788c */ /* 0x000fc6000bf05270 */
[----:B--2---:R4:W-:Y:S06]  /*11a0*/  STG.E desc[UR10][R16.64+0x4], R21 ;  /* 0x0000041510007986 */ /* 0x0049ec000c10190a */
[----:B------:R-:W-:Y:S05]  /*11b0*/  BRA.U !UP0, `(.L_x_4) ;  /* 0x00000001080c7547 */ /* 0x000fea000b800000 */
[----:B------:R-:W-:-:S06]  /*11c0*/  IMAD.WIDE R18, R23, 0x4, R18 ;  /* 0x0000000417127825 */ /* 0x000fcc00078e0212 */
[----:B------:R-:W2:Y:S04]  /*11d0*/  LDG.E R19, desc[UR10][R18.64] ;  /* 0x0000000a12137981 */ /* 0x000ea8000c1e1900 */
[----:B--2---:R0:W-:Y:S02]  /*11e0*/  STG.E desc[UR10][R16.64+0x8], R19 ;  /* 0x0000081310007986 */ /* 0x0041e4000c10190a */
.L_x_4:
[----:B------:R-:W-:-:S04]  /*11f0*/  IADD3 R27, PT, PT, R27, 0x1, RZ ;  /* 0x000000011b1b7810 */ /* 0x000fc80007ffe0ff */
[----:B------:R-:W-:-:S13]  /*1200*/  ISETP.NE.AND P3, PT, R27, R14, PT ;  /* 0x0000000e1b00720c */ /* 0x000fda0003f65270 */
[----:B------:R-:W-:Y:S05]  /*1210*/  @P3 BRA `(.L_x_7) ;  /* 0xfffffff400943947 */ /* 0x000fea000383ffff */
.L_x_1:
[----:B------:R-:W-:Y:S05]  /*1220*/  BSYNC.RECONVERGENT B0 ;  /* 0x0000000000007941 */ /* 0x000fea0003800200 */
.L_x_0:
[----:B------:R-:W-:Y:S04]  /*1230*/  BSSY.RECONVERGENT B0, `(.L_x_8) ;  /* 0x00000ce000007945 */ /* 0x000fe80003800200 */
[----:B------:R-:W-:Y:S05]  /*1240*/  @P1 BRA `(.L_x_9) ;  /* 0x0000000c00301947 */ /* 0x000fea0003800000 */
[----:B------:R-:W5:Y:S02]  /*1250*/  LDCU UR7, c[0x0][0x388] ;  /* 0x00007100ff0777ac */ /* 0x000f640008000800 */
[----:B-----5:R-:W-:-:S09]  /*1260*/  UISETP.GT.AND UP0, UPT, UR7, URZ, UPT ;  /* 0x000000ff0700728c */ /* 0x020fd2000bf04270 */
[----:B------:R-:W-:Y:S05]  /*1270*/  BRA.U UP0, `(.L_x_10) ;  /* 0x0000000100e47547 */ /* 0x000fea000b800000 */
[----:B---34-:R-:W-:-:S07]  /*1280*/  MOV R21, R15 ;  /* 0x0000000f00157202 */ /* 0x018fce0000000f00 */
.L_x_16:
[----:B------:R-:W-:Y:S01]  /*1290*/  ISETP.GE.U32.AND P4, PT, R7, 0x7, PT ;  /* 0x000000070700780c */ /* 0x000fe20003f86070 */
[----:B01----:R-:W-:Y:S01]  /*12a0*/  IMAD.MOV.U32 R19, RZ, RZ, RZ ;  /* 0x000000ffff137224 */ /* 0x003fe200078e00ff */
[----:B------:R-:W-:Y:S02]  /*12b0*/  MOV R20, R21 ;  /* 0x0000001500147202 */ /* 0x000fe40000000f00 */
[----:B------:R-:W-:-:S04]  /*12c0*/  IADD3 R21, PT, PT, R21, 0x1, RZ ;  /* 0x0000000115157810 */ /* 0x000fc80007ffe0ff */
[----:B------:R-:W-:-:S05]  /*12d0*/  ISETP.NE.AND P3, PT, R21, R14, PT ;  /* 0x0000000e1500720c */ /* 0x000fca0003f65270 */
[----:B------:R-:W-:Y:S08]  /*12e0*/  @!P4 BRA `(.L_x_11) ;  /* 0x000000000044c947 */ /* 0x000ff00003800000 */
[----:B------:R-:W0:Y:S01]  /*12f0*/  LDC R22, c[0x0][0x38c] ;  /* 0x0000e300ff167b82 */ /* 0x000e220000000800 */
[----:B------:R-:W-:-:S07]  /*1300*/  HFMA2 R23, -RZ, RZ, 0, 0 ;  /* 0x00000000ff177431 */ /* 0x000fce00000001ff */
[----:B--2---:R-:W1:Y:S02]  /*1310*/  LDC.64 R16, c[0x0][0x3b8] ;  /* 0x0000ee00ff107b82 */ /* 0x004e640000000a00 */
.L_x_12:
[----:B0-2---:R-:W-:Y:S01]  /*1320*/  IMAD R19, R20, R22, R23 ;  /* 0x0000001614137224 */ /* 0x005fe200078e0217 */
[----:B------:R-:W-:-:S03]  /*1330*/  IADD3 R23, PT, PT, R23, 0x8, RZ ;  /* 0x0000000817177810 */ /* 0x000fc60007ffe0ff */
[----:B-1----:R-:W-:Y:S01]  /*1340*/  IMAD.WIDE R18, R19, 0x4, R16 ;  /* 0x0000000413127825 */ /* 0x002fe200078e0210 */
[----:B------:R-:W-:-:S04]  /*1350*/  ISETP.NE.AND P4, PT, R23, R4, PT ;  /* 0x000000041700720c */ /* 0x000fc80003f85270 */
[----:B------:R2:W-:Y:S04]  /*1360*/  STG.E desc[UR10][R18.64], RZ ;  /* 0x000000ff12007986 */ /* 0x0005e8000c10190a */
[----:B------:R2:W-:Y:S04]  /*1370*/  STG.E desc[UR10][R18.64+0x4], RZ ;  /* 0x000004ff12007986 */ /* 0x0005e8000c10190a */
[----:B------:R2:W-:Y:S04]  /*1380*/  STG.E desc[UR10][R18.64+0x8], RZ ;  /* 0x000008ff12007986 */ /* 0x0005e8000c10190a */
[----:B------:R2:W-:Y:S04]  /*1390*/  STG.E desc[UR10][R18.64+0xc], RZ ;  /* 0x00000cff12007986 */ /* 0x0005e8000c10190a */
[----:B------:R2:W-:Y:S04]  /*13a0*/  STG.E desc[UR10][R18.64+0x10], RZ ;  /* 0x000010ff12007986 */ /* 0x0005e8000c10190a */
[----:B------:R2:W-:Y:S04]  /*13b0*/  STG.E desc[UR10][R18.64+0x14], RZ ;  /* 0x000014ff12007986 */ /* 0x0005e8000c10190a */
[----:B------:R2:W-:Y:S04]  /*13c0*/  STG.E desc[UR10][R18.64+0x18], RZ ;  /* 0x000018ff12007986 */ /* 0x0005e8000c10190a */
[----:B------:R2:W-:Y:S01]  /*13d0*/  STG.E desc[UR10][R18.64+0x1c], RZ ;  /* 0x00001cff12007986 */ /* 0x0005e2000c10190a */
[----:B------:R-:W-:Y:S05]  /*13e0*/  @P4 BRA `(.L_x_12) ;  /* 0xfffffffc00cc4947 */ /* 0x000fea000383ffff */
[----:B--2---:R-:W-:-:S07]  /*13f0*/  MOV R19, R4 ;  /* 0x0000000400137202 */ /* 0x004fce0000000f00 */
.L_x_11:
[----:B------:R-:W-:-:S13]  /*1400*/  ISETP.NE.AND P4, PT, R6, RZ, PT ;  /* 0x000000ff0600720c */ /* 0x000fda0003f85270 */
[----:B------:R-:W-:Y:S05]  /*1410*/  @!P4 BRA `(.L_x_13) ;  /* 0x000000000074c947 */ /* 0x000fea0003800000 */
[----:B--2---:R-:W-:-:S04]  /*1420*/  IADD3 R16, PT, PT, R6, -0x1, RZ ;  /* 0xffffffff06107810 */ /* 0x004fc80007ffe0ff */
[----:B------:R-:W-:-:S13]  /*1430*/  ISETP.GE.U32.AND P4, PT, R16, 0x3, PT ;  /* 0x000000031000780c */ /* 0x000fda0003f86070 */
[----:B------:R-:W-:Y:S05]  /*1440*/  @!P4 BRA `(.L_x_14) ;  /* 0x000000000024c947 */ /* 0x000fea0003800000 */
[----:B------:R-:W0:Y:S01]  /*1450*/  LDC.64 R16, c[0x0][0x3b8] ;  /* 0x0000ee00ff107b82 */ /* 0x000e220000000a00 */
[----:B------:R-:W1:Y:S02]  /*1460*/  LDCU UR7, c[0x0][0x38c] ;  /* 0x00007180ff0777ac */ /* 0x000e640008000800 */
[----:B-1----:R-:W-:Y:S01]  /*1470*/  IMAD R23, R20, UR7, R19 ;  /* 0x0000000714177c24 */ /* 0x002fe2000f8e0213 */
[----:B------:R-:W-:-:S03]  /*1480*/  IADD3 R19, PT, PT, R19, 0x4, RZ ;  /* 0x0000000413137810 */ /* 0x000fc60007ffe0ff */
[----:B0-----:R-:W-:-:S05]  /*1490*/  IMAD.WIDE R16, R23, 0x4, R16 ;  /* 0x0000000417107825 */ /* 0x001fca00078e0210 */
[----:B------:R0:W-:Y:S04]  /*14a0*/  STG.E desc[UR10][R16.64], RZ ;  /* 0x000000ff10007986 */ /* 0x0001e8000c10190a */
[----:B------:R0:W-:Y:S04]  /*14b0*/  STG.E desc[UR10][R16.64+0x4], RZ ;  /* 0x000004ff10007986 */ /* 0x0001e8000c10190a */
[----:B------:R0:W-:Y:S04]  /*14c0*/  STG.E desc[UR10][R16.64+0x8], RZ ;  /* 0x000008ff10007986 */ /* 0x0001e8000c10190a */
[----:B------:R0:W-:Y:S02]  /*14d0*/  STG.E desc[UR10][R16.64+0xc], RZ ;  /* 0x00000cff10007986 */ /* 0x0001e4000c10190a */
.L_x_14:
[----:B------:R-:W-:-:S13]  /*14e0*/  ISETP.NE.AND P4, PT, R5, RZ, PT ;  /* 0x000000ff0500720c */ /* 0x000fda0003f85270 */
[----:B------:R-:W-:Y:S05]  /*14f0*/  @!P4 BRA `(.L_x_13) ;  /* 0x00000000003cc947 */ /* 0x000fea0003800000 */
[----:B------:R-:W-:-:S13]  /*1500*/  ISETP.NE.AND P4, PT, R5, 0x1, PT ;  /* 0x000000010500780c */ /* 0x000fda0003f85270 */
[----:B------:R-:W-:Y:S05]  /*1510*/  @!P4 BRA `(.L_x_15) ;  /* 0x00000000001cc947 */ /* 0x000fea0003800000 */
[----:B0-----:R-:W0:Y:S01]  /*1520*/  LDC.64 R16, c[0x0][0x3b8] ;  /* 0x0000ee00ff107b82 */ /* 0x001e220000000a00 */
[----:B------:R-:W1:Y:S02]  /*1530*/  LDCU UR7, c[0x0][0x38c] ;  /* 0x00007180ff0777ac */ /* 0x000e640008000800 */
[----:B-1----:R-:W-:Y:S01]  /*1540*/  IMAD R23, R20, UR7, R19 ;  /* 0x0000000714177c24 */ /* 0x002fe2000f8e0213 */
[----:B------:R-:W-:-:S03]  /*1550*/  IADD3 R19, PT, PT, R19, 0x2, RZ ;  /* 0x0000000213137810 */ /* 0x000fc60007ffe0ff */
[----:B0-----:R-:W-:-:S05]  /*1560*/  IMAD.WIDE R16, R23, 0x4, R16 ;  /* 0x0000000417107825 */ /* 0x001fca00078e0210 */
[----:B------:R1:W-:Y:S04]  /*1570*/  STG.E desc[UR10][R16.64], RZ ;  /* 0x000000ff10007986 */ /* 0x0003e8000c10190a */
[----:B------:R1:W-:Y:S02]  /*1580*/  STG.E desc[UR10][R16.64+0x4], RZ ;  /* 0x000004ff10007986 */ /* 0x0003e4000c10190a */
.L_x_15:
[----:B------:R-:W-:-:S13]  /*1590*/  ISETP.NE.AND P4, PT, R3, RZ, PT ;  /* 0x000000ff0300720c */ /* 0x000fda0003f85270 */
[----:B------:R-:W2:Y:S08]  /*15a0*/  @P4 LDC R18, c[0x0][0x38c] ;  /* 0x0000e300ff124b82 */ /* 0x000eb00000000800 */
[----:B01----:R-:W0:Y:S01]  /*15b0*/  @P4 LDC.64 R16, c[0x0][0x3b8] ;  /* 0x0000ee00ff104b82 */ /* 0x003e220000000a00 */
[----:B--2---:R-:W-:-:S04]  /*15c0*/  @P4 IMAD R19, R20, R18, R19 ;  /* 0x0000001214134224 */ /* 0x004fc800078e0213 */
[----:B0-----:R-:W-:-:S05]  /*15d0*/  @P4 IMAD.WIDE R16, R19, 0x4, R16 ;  /* 0x0000000413104825 */ /* 0x001fca00078e0210 */
[----:B------:R1:W-:Y:S02]  /*15e0*/  @P4 STG.E desc[UR10][R16.64], RZ ;  /* 0x000000ff10004986 */ /* 0x0003e4000c10190a */
.L_x_13:
[----:B------:R-:W-:Y:S05]  /*15f0*/  @P3 BRA `(.L_x_16) ;  /* 0xfffffffc00243947 */ /* 0x000fea000383ffff */
[----:B------:R-:W-:Y:S05]  /*1600*/  BRA `(.L_x_9) ;  /* 0x0000000800407947 */ /* 0x000fea0003800000 */
.L_x_10:
[----:B------:R-:W-:-:S07]  /*1610*/  IMAD.MOV.U32 R27, RZ, RZ, R15 ;  /* 0x000000ffff1b7224 */ /* 0x000fce00078e000f */
.L_x_22:
[----:B------:R-:W-:Y:S01]  /*1620*/  MOV R31, R27 ;  /* 0x0000001b001f7202 */ /* 0x000fe20000000f00 */
[----:B------:R-:W-:Y:S01]  /*1630*/  HFMA2 R30, -RZ, RZ, 0, 0 ;  /* 0x00000000ff1e7431 */ /* 0x000fe200000001ff */
[----:B------:R-:W-:-:S04]  /*1640*/  IADD3 R27, PT, PT, R27, 0x1, RZ ;  /* 0x000000011b1b7810 */ /* 0x000fc80007ffe0ff */
[----:B0123--:R-:W-:-:S13]  /*1650*/  ISETP.NE.AND P3, PT, R27, R14, PT ;  /* 0x0000000e1b00720c */ /* 0x00ffda0003f65270 */
.L_x_21:
[----:B01234-:R-:W0:Y:S01]  /*1660*/  LDC.64 R16, c[0x0][0x388] ;  /* 0x0000e200ff107b82 */ /* 0x01fe220000000a00 */
[----:B------:R-:W-:-:S07]  /*1670*/  CS2R R32, SRZ ;  /* 0x0000000000207805 */ /* 0x000fce000001ff00 */
[----:B------:R-:W1:Y:S01]  /*1680*/  LDC.64 R28, c[0x0][0x3b8] ;  /* 0x0000ee00ff1c7b82 */ /* 0x000e620000000a00 */
[----:B0-----:R-:W-:Y:S01]  /*1690*/  IMAD R19, R31, R17, R30 ;  /* 0x000000111f137224 */ /* 0x001fe200078e021e */
[----:B------:R-:W-:-:S03]  /*16a0*/  ISETP.GE.U32.AND P4, PT, R16, 0x8, PT ;  /* 0x000000081000780c */ /* 0x000fc60003f86070 */
[----:B-1----:R-:W-:-:S05]  /*16b0*/  IMAD.WIDE R28, R19, 0x4, R28 ;  /* 0x00000004131c7825 */ /* 0x002fca00078e021c */
[----:B------:R0:W-:Y:S05]  /*16c0*/  STG.E desc[UR10][R28.64], RZ ;  /* 0x000000ff1c007986 */ /* 0x0001ea000c10190a */
[----:B------:R-:W-:Y:S05]  /*16d0*/  @!P4 BRA `(.L_x_17) ;  /* 0x0000000000e4c947 */ /* 0x000fea0003800000 */
[----:B------:R-:W-:-:S07]  /*16e0*/  CS2R R32, SRZ ;  /* 0x0000000000207805 */ /* 0x000fce000001ff00 */
.L_x_18:
[----:B-1----:R-:W1:Y:S01]  /*16f0*/  LDC.64 R20, c[0x0][0x380] ;  /* 0x0000e000ff147b82 */ /* 0x002e620000000a00 */
[----:B------:R-:W-:Y:S02]  /*1700*/  IMAD R34, R32, R17, R30 ;  /* 0x0000001120227224 */ /* 0x000fe400078e021e */
[----:B------:R-:W-:-:S05]  /*1710*/  IMAD R35, R31, R16, R32 ;  /* 0x000000101f237224 */ /* 0x000fca00078e0220 */
[----:B------:R-:W2:Y:S01]  /*1720*/  LDC.64 R18, c[0x0][0x3a8] ;  /* 0x0000ea00ff127b82 */ /* 0x000ea20000000a00 */
[----:B-1----:R-:W-:-:S06]  /*1730*/  IMAD.WIDE.U32 R22, R34, 0x4, R20 ;  /* 0x0000000422167825 */ /* 0x002fcc00078e0014 */
[----:B------:R-:W3:Y:S01]  /*1740*/  LDG.E R22, desc[UR10][R22.64] ;  /* 0x0000000a16167981 */ /* 0x000ee2000c1e1900 */
[----:B--2---:R-:W-:-:S05]  /*1750*/  IMAD.WIDE R18, R35, 0x4, R18 ;  /* 0x0000000423127825 */ /* 0x004fca00078e0212 */
[----:B------:R-:W3:Y:S01]  /*1760*/  LDG.E R36, desc[UR10][R18.64] ;  /* 0x0000000a12247981 */ /* 0x000ee2000c1e1900 */
[----:B------:R-:W-:Y:S01]  /*1770*/  IADD3 R34, PT, PT, R34, R17, RZ ;  /* 0x0000001122227210 */ /* 0x000fe20007ffe0ff */
[----:B---3--:R-:W-:-:S04]  /*1780*/  FFMA R23, R36, R22, R33 ;  /* 0x0000001624177223 */ /* 0x008fc80000000021 */
[C---:B------:R-:W-:Y:S01]  /*1790*/  IMAD.WIDE.U32 R36, R34.reuse, 0x4, R20 ;  /* 0x0000000422247825 */ /* 0x040fe200078e0014 */
[----:B------:R1:W-:Y:S05]  /*17a0*/  STG.E desc[UR10][R28.64], R23 ;  /* 0x000000171c007986 */ /* 0x0003ea000c10190a */
[----:B------:R-:W2:Y:S04]  /*17b0*/  LDG.E R36, desc[UR10][R36.64] ;  /* 0x0000000a24247981 */ /* 0x000ea8000c1e1900 */
[----:B------:R-:W2:Y:S01]  /*17c0*/  LDG.E R35, desc[UR10][R18.64+0x4] ;  /* 0x0000040a12237981 */ /* 0x000ea2000c1e1900 */
[----:B------:R-:W-:Y:S01]  /*17d0*/  IADD3 R33, PT, PT, R34, R17, RZ ;  /* 0x0000001122217210 */ /* 0x000fe20007ffe0ff */
[----:B--2---:R-:W-:-:S04]  /*17e0*/  FFMA R37, R35, R36, R23 ;  /* 0x0000002423257223 */ /* 0x004fc80000000017 */
[C---:B------:R-:W-:Y:S01]  /*17f0*/  IMAD.WIDE.U32 R34, R33.reuse, 0x4, R20 ;  /* 0x0000000421227825 */ /* 0x040fe200078e0014 */
[----:B------:R2:W-:Y:S05]  /*1800*/  STG.E desc[UR10][R28.64], R37 ;  /* 0x000000251c007986 */ /* 0x0005ea000c10190a */
[----:B------:R-:W3:Y:S04]  /*1810*/  LDG.E R34, desc[UR10][R34.64] ;  /* 0x0000000a22227981 */ /* 0x000ee8000c1e1900 */
[----:B------:R-:W3:Y:S01]  /*1820*/  LDG.E R22, desc[UR10][R18.64+0x8] ;  /* 0x0000080a12167981 */ /* 0x000ee2000c1e1900 */
[----:B------:R-:W-:Y:S01]  /*1830*/  IADD3 R33, PT, PT, R33, R17, RZ ;  /* 0x0000001121217210 */ /* 0x000fe20007ffe0ff */
[----:B---3--:R-:W-:-:S04]  /*1840*/  FFMA R35, R22, R34, R37 ;  /* 0x0000002216237223 */ /* 0x008fc80000000025 */
[C---:B-1----:R-:W-:Y:S01]  /*1850*/  IMAD.WIDE.U32 R22, R33.reuse, 0x4, R20 ;  /* 0x0000000421167825 */ /* 0x042fe200078e0014 */
[----:B------:R1:W-:Y:S05]  /*1860*/  STG.E desc[UR10][R28.64], R35 ;  /* 0x000000231c007986 */ /* 0x0003ea000c10190a */
[----:B------:R-:W3:Y:S04]  /*1870*/  LDG.E R22, desc[UR10][R22.64] ;  /* 0x0000000a16167981 */ /* 0x000ee8000c1e1900 */
[----:B------:R-:W3:Y:S01]  /*1880*/  LDG.E R36, desc[UR10][R18.64+0xc] ;  /* 0x00000c0a12247981 */ /* 0x000ee2000c1e1900 */
[----:B------:R-:W-:-:S02]  /*1890*/  IMAD.IADD R33, R33, 0x1, R17 ;  /* 0x0000000121217824 */ /* 0x000fc400078e0211 */
[----:B---3--:R-:W-:Y:S02]  /*18a0*/  FFMA R23, R36, R22, R35 ;  /* 0x0000001624177223 */ /* 0x008fe40000000023 */
[----:B--2---:R-:W-:-:S03]  /*18b0*/  IMAD.WIDE.U32 R36, R33, 0x4, R20 ;  /* 0x0000000421247825 */ /* 0x004fc600078e0014 */
[----:B------:R2:W-:Y:S04]  /*18c0*/  STG.E desc[UR10][R28.64], R23 ;  /* 0x000000171c007986 */ /* 0x0005e8000c10190a */
        /* <DEDUP_REMOVED lines=8> */
[----:B------:R-:W-:Y:S01]  /*1950*/  IADD3 R33, PT, PT, R33, R17, RZ ;  /* 0x0000001121217210 */ /* 0x000fe20007ffe0ff */
[----:B---3--:R-:W-:-:S04]  /*1960*/  FFMA R35, R22, R34, R37 ;  /* 0x0000002216237223 */ /* 0x008fc80000000025 */
[C---:B--2---:R-:W-:Y:S01]  /*1970*/  IMAD.WIDE.U32 R22, R33.reuse, 0x4, R20 ;  /* 0x0000000421167825 */ /* 0x044fe200078e0014 */
[----:B------:R1:W-:Y:S05]  /*1980*/  STG.E desc[UR10][R28.64], R35 ;  /* 0x000000231c007986 */ /* 0x0003ea000c10190a */
[----:B------:R-:W2:Y:S04]  /*1990*/  LDG.E R22, desc[UR10][R22.64] ;  /* 0x0000000a16167981 */ /* 0x000ea8000c1e1900 */
[----:B------:R-:W2:Y:S01]  /*19a0*/  LDG.E R36, desc[UR10][R18.64+0x18] ;  /* 0x0000180a12247981 */ /* 0x000ea2000c1e1900 */
[----:B------:R-:W-:-:S05]  /*19b0*/  IADD3 R33, PT, PT, R33, R17, RZ ;  /* 0x0000001121217210 */ /* 0x000fca0007ffe0ff */
[----:B------:R-:W-:-:S04]  /*19c0*/  IMAD.WIDE.U32 R20, R33, 0x4, R20 ;  /* 0x0000000421147825 */ /* 0x000fc800078e0014 */
[----:B--2---:R-:W-:-:S05]  /*19d0*/  FFMA R36, R36, R22, R35 ;  /* 0x0000001624247223 */ /* 0x004fca0000000023 */
[----:B------:R1:W-:Y:S04]  /*19e0*/  STG.E desc[UR10][R28.64], R36 ;  /* 0x000000241c007986 */ /* 0x0003e8000c10190a */
[----:B------:R-:W2:Y:S04]  /*19f0*/  LDG.E R33, desc[UR10][R18.64+0x1c] ;  /* 0x00001c0a12217981 */ /* 0x000ea8000c1e1900 */
[----:B------:R-:W2:Y:S01]  /*1a00*/  LDG.E R20, desc[UR10][R20.64] ;  /* 0x0000000a14147981 */ /* 0x000ea2000c1e1900 */
[----:B------:R-:W-:-:S04]  /*1a10*/  IADD3 R32, PT, PT, R32, 0x8, RZ ;  /* 0x0000000820207810 */ /* 0x000fc80007ffe0ff */
[----:B------:R-:W-:Y:S01]  /*1a20*/  ISETP.NE.AND P4, PT, R32, UR5, PT ;  /* 0x0000000520007c0c */ /* 0x000fe2000bf85270 */
[----:B--2---:R-:W-:-:S05]  /*1a30*/  FFMA R33, R33, R20, R36 ;  /* 0x0000001421217223 */ /* 0x004fca0000000024 */
[----:B------:R1:W-:Y:S07]  /*1a40*/  STG.E desc[UR10][R28.64], R33 ;  /* 0x000000211c007986 */ /* 0x0003ee000c10190a */
[----:B------:R-:W-:Y:S05]  /*1a50*/  @P4 BRA `(.L_x_18) ;  /* 0xfffffffc00244947 */ /* 0x000fea000383ffff */
[----:B------:R-:W-:-:S07]  /*1a60*/  MOV R32, UR5 ;  /* 0x0000000500207c02 */ /* 0x000fce0008000f00 */
.L_x_17:
[----:B------:R-:W2:Y:S02]  /*1a70*/  LDC R34, c[0x0][0x388] ;  /* 0x0000e200ff227b82 */ /* 0x000ea40000000800 */
[----:B--2---:R-:W-:-:S04]  /*1a80*/  LOP3.LUT R18, R34, 0x7, RZ, 0xc0, !PT ;  /* 0x0000000722127812 */ /* 0x004fc800078ec0ff */
[----:B------:R-:W-:-:S13]  /*1a90*/  ISETP.NE.AND P4, PT, R18, RZ, PT ;  /* 0x000000ff1200720c */ /* 0x000fda0003f85270 */
[----:B------:R-:W-:Y:S05]  /*1aa0*/  @!P4 BRA `(.L_x_19) ;  /* 0x000000040008c947 */ /* 0x000fea0003800000 */
[----:B------:R-:W-:Y:S02]  /*1ab0*/  IADD3 R18, PT, PT, R18, -0x1, RZ ;  /* 0xffffffff12127810 */ /* 0x000fe40007ffe0ff */
[----:B------:R-:W-:Y:S02]  /*1ac0*/  LOP3.LUT R34, R34, 0x3, RZ, 0xc0, !PT ;  /* 0x0000000322227812 */ /* 0x000fe400078ec0ff */
[----:B------:R-:W-:-:S13]  /*1ad0*/  ISETP.GE.U32.AND P4, PT, R18, 0x3, PT ;  /* 0x000000031200780c */ /* 0x000fda0003f86070 */
[----:B------:R-:W-:Y:S05]  /*1ae0*/  @!P4 BRA `(.L_x_20) ;  /* 0x000000000074c947 */ /* 0x000fea0003800000 */
[----:B------:R-:W2:Y:S01]  /*1af0*/  LDC.64 R22, c[0x0][0x3a8] ;  /* 0x0000ea00ff167b82 */ /* 0x000ea20000000a00 */
[----:B------:R-:W-:Y:S02]  /*1b00*/  IMAD R21, R31, R16, R32 ;  /* 0x000000101f157224 */ /* 0x000fe400078e0220 */
[----:B-1----:R-:W-:-:S05]  /*1b10*/  IMAD R35, R32, R17, R30 ;  /* 0x0000001120237224 */ /* 0x002fca00078e021e */
[----:B------:R-:W1:Y:S01]  /*1b20*/  LDC.64 R18, c[0x0][0x380] ;  /* 0x0000e000ff127b82 */ /* 0x000e620000000a00 */
[----:B--2---:R-:W-:-:S05]  /*1b30*/  IMAD.WIDE R22, R21, 0x4, R22 ;  /* 0x0000000415167825 */ /* 0x004fca00078e0216 */
[----:B------:R-:W2:Y:S01]  /*1b40*/  LDG.E R36, desc[UR10][R22.64] ;  /* 0x0000000a16247981 */ /* 0x000ea2000c1e1900 */
[----:B-1----:R-:W-:-:S06]  /*1b50*/  IMAD.WIDE.U32 R20, R35, 0x4, R18 ;  /* 0x0000000423147825 */ /* 0x002fcc00078e0012 */
[----:B------:R-:W2:Y:S01]  /*1b60*/  LDG.E R20, desc[UR10][R20.64] ;  /* 0x0000000a14147981 */ /* 0x000ea2000c1e1900 */
[----:B------:R-:W-:Y:S02]  /*1b70*/  IMAD.IADD R35, R35, 0x1, R17 ;  /* 0x0000000123237824 */ /* 0x000fe400078e0211 */
[----:B--2---:R-:W-:Y:S02]  /*1b80*/  FFMA R33, R36, R20, R33 ;  /* 0x0000001424217223 */ /* 0x004fe40000000021 */
[----:B------:R-:W-:-:S03]  /*1b90*/  IMAD.WIDE.U32 R20, R35, 0x4, R18 ;  /* 0x0000000423147825 */ /* 0x000fc600078e0012 */
[----:B------:R1:W-:Y:S04]  /*1ba0*/  STG.E desc[UR10][R28.64], R33 ;  /* 0x000000211c007986 */ /* 0x0003e8000c10190a */
[----:B------:R-:W2:Y:S04]  /*1bb0*/  LDG.E R37, desc[UR10][R20.64] ;  /* 0x0000000a14257981 */ /* 0x000ea8000c1e1900 */
[----:B------:R-:W2:Y:S01]  /*1bc0*/  LDG.E R36, desc[UR10][R22.64+0x4] ;  /* 0x0000040a16247981 */ /* 0x000ea2000c1e1900 */
[----:B------:R-:W-:Y:S01]  /*1bd0*/  IADD3 R35, PT, PT, R35, R17, RZ ;  /* 0x0000001123237210 */ /* 0x000fe20007ffe0ff */
[----:B--2---:R-:W-:-:S04]  /*1be0*/  FFMA R21, R36, R37, R33 ;  /* 0x0000002524157223 */ /* 0x004fc80000000021 */
[C---:B------:R-:W-:Y:S01]  /*1bf0*/  IMAD.WIDE.U32 R36, R35.reuse, 0x4, R18 ;  /* 0x0000000423247825 */ /* 0x040fe200078e0012 */
[----:B------:R2:W-:Y:S05]  /*1c00*/  STG.E desc[UR10][R28.64], R21 ;  /* 0x000000151c007986 */ /* 0x0005ea000c10190a */
[----:B------:R3:W4:Y:S04]  /*1c10*/  LDG.E R36, desc[UR10][R36.64] ;  /* 0x0000000a24247981 */ /* 0x000728000c1e1900 */
[----:B------:R-:W4:Y:S01]  /*1c20*/  LDG.E R20, desc[UR10][R22.64+0x8] ;  /* 0x0000080a16147981 */ /* 0x000f22000c1e1900 */
[----:B---3--:R-:W-:-:S05]  /*1c30*/  IADD3 R37, PT, PT, R35, R17, RZ ;  /* 0x0000001123257210 */ /* 0x008fca0007ffe0ff */
[----:B------:R-:W-:-:S04]  /*1c40*/  IMAD.WIDE.U32 R18, R37, 0x4, R18 ;  /* 0x0000000425127825 */ /* 0x000fc800078e0012 */
[----:B----4-:R-:W-:-:S05]  /*1c50*/  FFMA R35, R20, R36, R21 ;  /* 0x0000002414237223 */ /* 0x010fca0000000015 */
[----:B------:R2:W-:Y:S04]  /*1c60*/  STG.E desc[UR10][R28.64], R35 ;  /* 0x000000231c007986 */ /* 0x0005e8000c10190a */
[----:B------:R-:W1:Y:S04]  /*1c70*/  LDG.E R20, desc[UR10][R22.64+0xc] ;  /* 0x00000c0a16147981 */ /* 0x000e68000c1e1900 */
[----:B------:R-:W1:Y:S01]  /*1c80*/  LDG.E R18, desc[UR10][R18.64] ;  /* 0x0000000a12127981 */ /* 0x000e62000c1e1900 */
[----:B------:R-:W-:Y:S01]  /*1c90*/  IADD3 R32, PT, PT, R32, 0x4, RZ ;  /* 0x0000000420207810 */ /* 0x000fe20007ffe0ff */
[----:B-1----:R-:W-:-:S05]  /*1ca0*/  FFMA R33, R20, R18, R35 ;  /* 0x0000001214217223 */ /* 0x002fca0000000023 */
[----:B------:R2:W-:Y:S02]  /*1cb0*/  STG.E desc[UR10][R28.64], R33 ;  /* 0x000000211c007986 */ /* 0x0005e4000c10190a */
.L_x_20:
[----:B------:R-:W-:-:S13]  /*1cc0*/  ISETP.NE.AND P4, PT, R34, RZ, PT ;  /* 0x000000ff2200720c */ /* 0x000fda0003f85270 */
[----:B------:R-:W-:Y:S05]  /*1cd0*/  @!P4 BRA `(.L_x_19) ;  /* 0x00000000007cc947 */ /* 0x000fea0003800000 */
[----:B------:R-:W-:Y:S01]  /*1ce0*/  ISETP.NE.AND P4, PT, R34, 0x1, PT ;  /* 0x000000012200780c */ /* 0x000fe20003f85270 */
[----:B------:R-:W3:-:S12]  /*1cf0*/  LDCU UR7, c[0x0][0x388] ;  /* 0x00007100ff0777ac */ /* 0x000ed80008000800 */
[----:B--2---:R-:W2:Y:S01]  /*1d00*/  @P4 LDC.64 R20, c[0x0][0x380] ;  /* 0x0000e000ff144b82 */ /* 0x004ea20000000a00 */
[----:B------:R-:W-:Y:S02]  /*1d10*/  @P4 IMAD R34, R32, R17, R30 ;  /* 0x0000001120224224 */ /* 0x000fe400078e021e */
[----:B-1----:R-:W-:-:S05]  /*1d20*/  @P4 IMAD R35, R31, R16, R32 ;  /* 0x000000101f234224 */ /* 0x002fca00078e0220 */
[----:B------:R-:W1:Y:S01]  /*1d30*/  @P4 LDC.64 R22, c[0x0][0x3a8] ;  /* 0x0000ea00ff164b82 */ /* 0x000e620000000a00 */
[----:B--2---:R-:W-:-:S06]  /*1d40*/  @P4 IMAD.WIDE.U32 R18, R34, 0x4, R20 ;  /* 0x0000000422124825 */ /* 0x004fcc00078e0014 */
[----:B------:R-:W2:Y:S01]  /*1d50*/  @P4 LDG.E R18, desc[UR10][R18.64] ;  /* 0x0000000a12124981 */ /* 0x000ea2000c1e1900 */
[----:B-1----:R-:W-:-:S05]  /*1d60*/  @P4 IMAD.WIDE R22, R35, 0x4, R22 ;  /* 0x0000000423164825 */ /* 0x002fca00078e0216 */
[----:B------:R-:W2:Y:S01]  /*1d70*/  @P4 LDG.E R36, desc[UR10][R22.64] ;  /* 0x0000000a16244981 */ /* 0x000ea2000c1e1900 */
[----:B------:R-:W-:-:S05]  /*1d80*/  @P4 IADD3 R35, PT, PT, R34, R17, RZ ;  /* 0x0000001122234210 */ /* 0x000fca0007ffe0ff */
[----:B------:R-:W-:-:S04]  /*1d90*/  @P4 IMAD.WIDE.U32 R34, R35, 0x4, R20 ;  /* 0x0000000423224825 */ /* 0x000fc800078e0014 */
[----:B--2---:R-:W-:-:S05]  /*1da0*/  @P4 FFMA R37, R36, R18, R33 ;  /* 0x0000001224254223 */ /* 0x004fca0000000021 */
[----:B------:R1:W-:Y:S04]  /*1db0*/  @P4 STG.E desc[UR10][R28.64], R37 ;  /* 0x000000251c004986 */ /* 0x0003e8000c10190a */
[----:B------:R-:W2:Y:S04]  /*1dc0*/  @P4 LDG.E R20, desc[UR10][R22.64+0x4] ;  /* 0x0000040a16144981 */ /* 0x000ea8000c1e1900 */
[----:B------:R-:W2:Y:S01]  /*1dd0*/  @P4 LDG.E R34, desc[UR10][R34.64] ;  /* 0x0000000a22224981 */ /* 0x000ea2000c1e1900 */
[----:B---3--:R-:W-:Y:S01]  /*1de0*/  ULOP3.LUT UR7, UR7, 0x1, URZ, 0xc0, !UPT ;  /* 0x0000000107077892 */ /* 0x008fe2000f8ec0ff */
[----:B------:R-:W-:Y:S01]  /*1df0*/  @P4 IADD3 R32, PT, PT, R32, 0x2, RZ ;  /* 0x0000000220204810 */ /* 0x000fe20007ffe0ff */
[----:B--2---:R-:W-:-:S05]  /*1e00*/  @P4 FFMA R33, R20, R34, R37 ;  /* 0x0000002214214223 */ /* 0x004fca0000000025 */
[----:B------:R2:W-:Y:S01]  /*1e10*/  @P4 STG.E desc[UR10][R28.64], R33 ;  /* 0x000000211c004986 */ /* 0x0005e2000c10190a */
[----:B------:R-:W-:-:S13]  /*1e20*/  ISETP.NE.AND P4, PT, RZ, UR7, PT ;  /* 0x00000007ff007c0c */ /* 0x000fda000bf85270 */
[----:B------:R-:W3:Y:S08]  /*1e30*/  @P4 LDC.64 R20, c[0x0][0x3a8] ;  /* 0x0000ea00ff144b82 */ /* 0x000ef00000000a00 */
[----:B------:R-:W4:Y:S01]  /*1e40*/  @P4 LDC.64 R18, c[0x0][0x380] ;  /* 0x0000e000ff124b82 */ /* 0x000f220000000a00 */
[----:B-1----:R-:W-:Y:S02]  /*1e50*/  @P4 IMAD R37, R31, R16, R32 ;  /* 0x000000101f254224 */ /* 0x002fe400078e0220 */
[----:B------:R-:W-:-:S02]  /*1e60*/  @P4 IMAD R23, R32, R17, R30 ;  /* 0x0000001120174224 */ /* 0x000fc400078e021e */
[----:B---3--:R-:W-:-:S06]  /*1e70*/  @P4 IMAD.WIDE R20, R37, 0x4, R20 ;  /* 0x0000000425144825 */ /* 0x008fcc00078e0214 */
[----:B------:R-:W2:Y:S01]  /*1e80*/  @P4 LDG.E R20, desc[UR10][R20.64] ;  /* 0x0000000a14144981 */ /* 0x000ea2000c1e1900 */
[----:B----4-:R-:W-:-:S06]  /*1e90*/  @P4 IMAD.WIDE.U32 R18, R23, 0x4, R18 ;  /* 0x0000000417124825 */ /* 0x010fcc00078e0012 */
[----:B------:R-:W2:Y:S02]  /*1ea0*/  @P4 LDG.E R18, desc[UR10][R18.64] ;  /* 0x0000000a12124981 */ /* 0x000ea4000c1e1900 */
[----:B--2---:R-:W-:-:S05]  /*1eb0*/  @P4 FFMA R33, R20, R18, R33 ;  /* 0x0000001214214223 */ /* 0x004fca0000000021 */
[----:B------:R3:W-:Y:S02]  /*1ec0*/  @P4 STG.E desc[UR10][R28.64], R33 ;  /* 0x000000211c004986 */ /* 0x0007e4000c10190a */
.L_x_19:
[----:B------:R-:W-:-:S04]  /*1ed0*/  IADD3 R30, PT, PT, R30, 0x1, RZ ;  /* 0x000000011e1e7810 */ /* 0x000fc80007ffe0ff */
[----:B------:R-:W-:-:S13]  /*1ee0*/  ISETP.NE.AND P4, PT, R30, R17, PT ;  /* 0x000000111e00720c */ /* 0x000fda0003f85270 */
[----:B------:R-:W-:Y:S05]  /*1ef0*/  @P4 BRA `(.L_x_21) ;  /* 0xfffffff400d84947 */ /* 0x000fea000383ffff */
[----:B------:R-:W-:Y:S05]  /*1f00*/  @P3 BRA `(.L_x_22) ;  /* 0xfffffff400c43947 */ /* 0x000fea000383ffff */
.L_x_9:
[----:B------:R-:W-:Y:S05]  /*1f10*/  BSYNC.RECONVERGENT B0 ;  /* 0x0000000000007941 */ /* 0x000fea0003800200 */
.L_x_8:
[----:B------:R-:W-:Y:S01]  /*1f20*/  ISETP.NE.AND P3, PT, R0, RZ, PT ;  /* 0x000000ff0000720c */ /* 0x000fe20003f65270 */
[----:B------:R-:W-:-:S12]  /*1f30*/  BSSY.RECONVERGENT B0, `(.L_x_23) ;  /* 0x00000cf000007945 */ /* 0x000fd80003800200 */
[----:B------:R-:W-:Y:S05]  /*1f40*/  @P3 BRA `(.L_x_24) ;  /* 0x0000000c00343947 */ /* 0x000fea0003800000 */
[----:B------:R-:W5:Y:S02]  /*1f50*/  LDCU UR7, c[0x0][0x388] ;  /* 0x00007100ff0777ac */ /* 0x000f640008000800 */
[----:B-----5:R-:W-:-:S09]  /*1f60*/  UISETP.GT.AND UP0, UPT, UR7, URZ, UPT ;  /* 0x000000ff0700728c */ /* 0x020fd2000bf04270 */
[----:B------:R-:W-:Y:S05]  /*1f70*/  BRA.U UP0, `(.L_x_25) ;  /* 0x0000000100e47547 */ /* 0x000fea000b800000 */
[----:B--234-:R-:W-:-:S07]  /*1f80*/  IMAD.MOV.U32 R21, RZ, RZ, R15 ;  /* 0x000000ffff157224 */ /* 0x01cfce00078e000f */
.L_x_31:
[----:B------:R-:W-:Y:S01]  /*1f90*/  UISETP.GE.U32.AND UP0, UPT, UR9, 0x7, UPT ;  /* 0x000000070900788c */ /* 0x000fe2000bf06070 */
[----:B------:R-:W-:Y:S01]  /*1fa0*/  MOV R20, R21 ;  /* 0x0000001500147202 */ /* 0x000fe20000000f00 */
[----:B01----:R-:W-:Y:S01]  /*1fb0*/  HFMA2 R19, -RZ, RZ, 0, 0 ;  /* 0x00000000ff137431 */ /* 0x003fe200000001ff */
[----:B------:R-:W-:-:S04]  /*1fc0*/  IADD3 R21, PT, PT, R21, 0x1, RZ ;  /* 0x0000000115157810 */ /* 0x000fc80007ffe0ff */
[----:B------:R-:W-:Y:S02]  /*1fd0*/  ISETP.NE.AND P3, PT, R21, R14, PT ;  /* 0x0000000e1500720c */ /* 0x000fe40003f65270 */
[----:B------:R-:W-:Y:S11]  /*1fe0*/  BRA.U !UP0, `(.L_x_26) ;  /* 0x0000000108447547 */ /* 0x000ff6000b800000 */
[----:B------:R-:W0:Y:S01]  /*1ff0*/  LDC R22, c[0x0][0x390] ;  /* 0x0000e400ff167b82 */ /* 0x000e220000000800 */
[----:B------:R-:W-:-:S07]  /*2000*/  MOV R23, RZ ;  /* 0x000000ff00177202 */ /* 0x000fce0000000f00 */
[----:B------:R-:W1:Y:S02]  /*2010*/  LDC.64 R16, c[0x0][0x3c0] ;  /* 0x0000f000ff107b82 */ /* 0x000e640000000a00 */
.L_x_27:
[----:B0-2---:R-:W-:Y:S01]  /*2020*/  IMAD R19, R20, R22, R23 ;  /* 0x0000001614137224 */ /* 0x005fe200078e0217 */
[----:B------:R-:W-:-:S03]  /*2030*/  IADD3 R23, PT, PT, R23, 0x8, RZ ;  /* 0x0000000817177810 */ /* 0x000fc60007ffe0ff */
[----:B-1----:R-:W-:Y:S01]  /*2040*/  IMAD.WIDE R18, R19, 0x4, R16 ;  /* 0x0000000413127825 */ /* 0x002fe200078e0210 */
[----:B------:R-:W-:-:S04]  /*2050*/  ISETP.NE.AND P4, PT, R23, UR14, PT ;  /* 0x0000000e17007c0c */ /* 0x000fc8000bf85270 */
        /* <DEDUP_REMOVED lines=9> */
[----:B--2---:R-:W-:-:S07]  /*20f0*/  MOV R19, UR14 ;  /* 0x0000000e00137c02 */ /* 0x004fce0008000f00 */
.L_x_26:
[----:B------:R-:W-:-:S09]  /*2100*/  UISETP.NE.AND UP0, UPT, UR12, URZ, UPT ;  /* 0x000000ff0c00728c */ /* 0x000fd2000bf05270 */
[----:B------:R-:W-:Y:S05]  /*2110*/  BRA.U !UP0, `(.L_x_28) ;  /* 0x0000000108747547 */ /* 0x000fea000b800000 */
[----:B------:R-:W-:Y:S02]  /*2120*/  UIADD3 UR7, UPT, UPT, UR12, -0x1, URZ ;  /* 0xffffffff0c077890 */ /* 0x000fe4000fffe0ff */
[----:B------:R-:W-:Y:S02]  /*2130*/  UISETP.NE.AND UP1, UPT, UR13, URZ, UPT ;  /* 0x000000ff0d00728c */ /* 0x000fe4000bf25270 */
[----:B------:R-:W-:-:S09]  /*2140*/  UISETP.GE.U32.AND UP0, UPT, UR7, 0x3, UPT ;  /* 0x000000030700788c */ /* 0x000fd2000bf06070 */
[----:B------:R-:W-:Y:S05]  /*2150*/  BRA.U !UP0, `(.L_x_29) ;  /* 0x0000000108247547 */ /* 0x000fea000b800000 */
[----:B------:R-:W0:Y:S01]  /*2160*/  LDC.64 R16, c[0x0][0x3c0] ;  /* 0x0000f000ff107b82 */ /* 0x000e220000000a00 */
[----:B------:R-:W1:Y:S02]  /*2170*/  LDCU UR7, c[0x0][0x390] ;  /* 0x00007200ff0777ac */ /* 0x000e640008000800 */
[----:B-1----:R-:W-:Y:S02]  /*2180*/  IMAD R23, R20, UR7, R19 ;  /* 0x0000000714177c24 */ /* 0x002fe4000f8e0213 */
[----:B------:R-:W-:Y:S02]  /*2190*/  VIADD R19, R19, 0x4 ;  /* 0x0000000413137836 */ /* 0x000fe40000000000 */
[----:B0-----:R-:W-:-:S05]  /*21a0*/  IMAD.WIDE R16, R23, 0x4, R16 ;  /* 0x0000000417107825 */ /* 0x001fca00078e0210 */
[----:B------:R0:W-:Y:S04]  /*21b0*/  STG.E desc[UR10][R16.64], RZ ;  /* 0x000000ff10007986 */ /* 0x0001e8000c10190a */
[----:B------:R0:W-:Y:S04]  /*21c0*/  STG.E desc[UR10][R16.64+0x4], RZ ;  /* 0x000004ff10007986 */ /* 0x0001e8000c10190a */
[----:B------:R0:W-:Y:S04]  /*21d0*/  STG.E desc[UR10][R16.64+0x8], RZ ;  /* 0x000008ff10007986 */ /* 0x0001e8000c10190a */
[----:B------:R0:W-:Y:S02]  /*21e0*/  STG.E desc[UR10][R16.64+0xc], RZ ;  /* 0x00000cff10007986 */ /* 0x0001e4000c10190a */
.L_x_29:
[----:B------:R-:W-:Y:S05]  /*21f0*/  BRA.U !UP1, `(.L_x_28) ;  /* 0x00000001093c7547 */ /* 0x000fea000b800000 */
[----:B------:R-:W-:-:S09]  /*2200*/  UISETP.NE.AND UP0, UPT, UR13, 0x1, UPT ;  /* 0x000000010d00788c */ /* 0x000fd2000bf05270 */
[----:B------:R-:W-:Y:S05]  /*2210*/  BRA.U !UP0, `(.L_x_30) ;  /* 0x00000001081c7547 */ /* 0x000fea000b800000 */
[----:B0-----:R-:W0:Y:S01]  /*2220*/  LDC.64 R16, c[0x0][0x3c0] ;  /* 0x0000f000ff107b82 */ /* 0x001e220000000a00 */
[----:B------:R-:W1:Y:S02]  /*2230*/  LDCU UR7, c[0x0][0x390] ;  /* 0x00007200ff0777ac */ /* 0x000e640008000800 */
[----:B-1----:R-:W-:Y:S01]  /*2240*/  IMAD R23, R20, UR7, R19 ;  /* 0x0000000714177c24 */ /* 0x002fe2000f8e0213 */
[----:B------:R-:W-:-:S03]  /*2250*/  IADD3 R19, PT, PT, R19, 0x2, RZ ;  /* 0x0000000213137810 */ /* 0x000fc60007ffe0ff */
[----:B0-----:R-:W-:-:S05]  /*2260*/  IMAD.WIDE R16, R23, 0x4, R16 ;  /* 0x0000000417107825 */ /* 0x001fca00078e0210 */
[----:B------:R1:W-:Y:S04]  /*2270*/  STG.E desc[UR10][R16.64], RZ ;  /* 0x000000ff10007986 */ /* 0x0003e8000c10190a */
[----:B------:R1:W-:Y:S02]  /*2280*/  STG.E desc[UR10][R16.64+0x4], RZ ;  /* 0x000004ff10007986 */ /* 0x0003e4000c10190a */
.L_x_30:
[----:B------:R-:W-:-:S13]  /*2290*/  ISETP.NE.AND P4, PT, RZ, UR6, PT ;  /* 0x00000006ff007c0c */ /* 0x000fda000bf85270 */
[----:B------:R-:W2:Y:S08]  /*22a0*/  @P4 LDC R18, c[0x0][0x390] ;  /* 0x0000e400ff124b82 */ /* 0x000eb00000000800 */
[----:B01----:R-:W0:Y:S01]  /*22b0*/  @P4 LDC.64 R16, c[0x0][0x3c0] ;  /* 0x0000f000ff104b82 */ /* 0x003e220000000a00 */
[----:B--2---:R-:W-:-:S04]  /*22c0*/  @P4 IMAD R19, R20, R18, R19 ;  /* 0x0000001214134224 */ /* 0x004fc800078e0213 */
[----:B0-----:R-:W-:-:S05]  /*22d0*/  @P4 IMAD.WIDE R16, R19, 0x4, R16 ;  /* 0x0000000413104825 */ /* 0x001fca00078e0210 */
[----:B------:R1:W-:Y:S02]  /*22e0*/  @P4 STG.E desc[UR10][R16.64], RZ ;  /* 0x000000ff10004986 */ /* 0x0003e4000c10190a */
.L_x_28:
[----:B------:R-:W-:Y:S05]  /*22f0*/  @P3 BRA `(.L_x_31) ;  /* 0xfffffffc00243947 */ /* 0x000fea000383ffff */
[----:B------:R-:W-:Y:S05]  /*2300*/  BRA `(.L_x_24) ;  /* 0x0000000800447947 */ /* 0x000fea0003800000 */
.L_x_25:
[----:B------:R-:W-:-:S07]  /*2310*/  MOV R27, R15 ;  /* 0x0000000f001b7202 */ /* 0x000fce0000000f00 */
.L_x_37:
[----:B0123--:R-:W-:Y:S01]  /*2320*/  MOV R28, R27 ;  /* 0x0000001b001c7202 */ /* 0x00ffe20000000f00 */
[----:B------:R-:W-:Y:S01]  /*2330*/  HFMA2 R29, -RZ, RZ, 0, 0 ;  /* 0x00000000ff1d7431 */ /* 0x000fe200000001ff */
[----:B------:R-:W-:-:S04]  /*2340*/  IADD3 R27, PT, PT, R27, 0x1, RZ ;  /* 0x000000011b1b7810 */ /* 0x000fc80007ffe0ff */
[----:B------:R-:W-:-:S13]  /*2350*/  ISETP.NE.AND P3, PT, R27, R14, PT ;  /* 0x0000000e1b00720c */ /* 0x000fda0003f65270 */
.L_x_36:
[----:B0-----:R-:W0:Y:S01]  /*2360*/  LDC R30, c[0x0][0x390] ;  /* 0x0000e400ff1e7b82 */ /* 0x001e220000000800 */
[----:B-12---:R-:W-:-:S07]  /*2370*/  CS2R R32, SRZ ;  /* 0x0000000000207805 */ /* 0x006fce000001ff00 */
[----:B----4-:R-:W1:Y:S08]  /*2380*/  LDC.64 R16, c[0x0][0x3c0] ;  /* 0x0000f000ff107b82 */ /* 0x010e700000000a00 */
[----:B------:R-:W2:Y:S01]  /*2390*/  LDC R31, c[0x0][0x388] ;  /* 0x0000e200ff1f7b82 */ /* 0x000ea20000000800 */
[----:B0-----:R-:W-:-:S04]  /*23a0*/  IMAD R19, R28, R30, R29 ;  /* 0x0000001e1c137224 */ /* 0x001fc800078e021d */
[----:B-1----:R-:W-:-:S05]  /*23b0*/  IMAD.WIDE R16, R19, 0x4, R16 ;  /* 0x0000000413107825 */ /* 0x002fca00078e0210 */
[----:B------:R0:W-:Y:S01]  /*23c0*/  STG.E desc[UR10][R16.64], RZ ;  /* 0x000000ff10007986 */ /* 0x0001e2000c10190a */
[----:B--2---:R-:W-:-:S13]  /*23d0*/  ISETP.GE.U32.AND P4, PT, R31, 0x8, PT ;  /* 0x000000081f00780c */ /* 0x004fda0003f86070 */
[----:B0-----:R-:W-:Y:S05]  /*23e0*/  @!P4 BRA `(.L_x_32) ;  /* 0x0000000000e4c947 */ /* 0x001fea0003800000 */
[----:B------:R-:W-:-:S07]  /*23f0*/  CS2R R32, SRZ ;  /* 0x0000000000207805 */ /* 0x000fce000001ff00 */
.L_x_33:
[----:B0-----:R-:W0:Y:S01]  /*2400*/  LDC.64 R18, c[0x0][0x398] ;  /* 0x0000e600ff127b82 */ /* 0x001e220000000a00 */
[----:B------:R-:W-:Y:S02]  /*2410*/  IMAD R35, R32, R30, R29 ;  /* 0x0000001e20237224 */ /* 0x000fe400078e021d */
[----:B------:R-:W-:-:S05]  /*2420*/  IMAD R37, R28, R31, R32 ;  /* 0x0000001f1c257224 */ /* 0x000fca00078e0220 */
[----:B------:R-:W1:Y:S01]  /*2430*/  LDC.64 R20, c[0x0][0x3a8] ;  /* 0x0000ea00ff147b82 */ /* 0x000e620000000a00 */
[----:B0-----:R-:W-:-:S06]  /*2440*/  IMAD.WIDE.U32 R22, R35, 0x4, R18 ;  /* 0x0000000423167825 */ /* 0x001fcc00078e0012 */
[----:B------:R-:W2:Y:S01]  /*2450*/  LDG.E R22, desc[UR10][R22.64] ;  /* 0x0000000a16167981 */ /* 0x000ea2000c1e1900 */
[----:B-1----:R-:W-:-:S05]  /*2460*/  IMAD.WIDE R20, R37, 0x4, R20 ;  /* 0x0000000425147825 */ /* 0x002fca00078e0214 */
[----:B------:R-:W2:Y:S01]  /*2470*/  LDG.E R34, desc[UR10][R20.64] ;  /* 0x0000000a14227981 */ /* 0x000ea2000c1e1900 */
[----:B------:R-:W-:-:S05]  /*2480*/  IADD3 R35, PT, PT, R35, R30, RZ ;  /* 0x0000001e23237210 */ /* 0x000fca0007ffe0ff */
[----:B------:R-:W-:-:S04]  /*2490*/  IMAD.WIDE.U32 R36, R35, 0x4, R18 ;  /* 0x0000000423247825 */ /* 0x000fc800078e0012 */
[----:B--2---:R-:W-:-:S05]  /*24a0*/  FFMA R23, R34, R22, R33 ;  /* 0x0000001622177223 */ /* 0x004fca0000000021 */
[----:B------:R0:W-:Y:S04]  /*24b0*/  STG.E desc[UR10][R16.64], R23 ;  /* 0x0000001710007986 */ /* 0x0001e8000c10190a */
[----:B------:R-:W2:Y:S04]  /*24c0*/  LDG.E R36, desc[UR10][R36.64] ;  /* 0x0000000a24247981 */ /* 0x000ea8000c1e1900 */
[----:B------:R-:W2:Y:S01]  /*24d0*/  LDG.E R34, desc[UR10][R20.64+0x4] ;  /* 0x0000040a14227981 */ /* 0x000ea2000c1e1900 */
[----:B------:R-:W-:Y:S02]  /*24e0*/  IMAD.IADD R33, R35, 0x1, R30 ;  /* 0x0000000123217824 */ /* 0x000fe400078e021e */
[----:B--2---:R-:W-:-:S02]  /*24f0*/  FFMA R37, R34, R36, R23 ;  /* 0x0000002422257223 */ /* 0x004fc40000000017 */
[----:B------:R-:W-:-:S03]  /*2500*/  IMAD.WIDE.U32 R34, R33, 0x4, R18 ;  /* 0x0000000421227825 */ /* 0x000fc600078e0012 */
[----:B------:R1:W-:Y:S04]  /*2510*/  STG.E desc[UR10][R16.64], R37 ;  /* 0x0000002510007986 */ /* 0x0003e8000c10190a */
[----:B------:R-:W2:Y:S04]  /*2520*/  LDG.E R34, desc[UR10][R34.64] ;  /* 0x0000000a22227981 */ /* 0x000ea8000c1e1900 */
[----:B------:R-:W2:Y:S01]  /*2530*/  LDG.E R22, desc[UR10][R20.64+0x8] ;  /* 0x0000080a14167981 */ /* 0x000ea2000c1e1900 */
[----:B------:R-:W-:Y:S01]  /*2540*/  IADD3 R33, PT, PT, R33, R30, RZ ;  /* 0x0000001e21217210 */ /* 0x000fe20007ffe0ff */
[----:B--2---:R-:W-:-:S04]  /*2550*/  FFMA R35, R22, R34, R37 ;  /* 0x0000002216237223 */ /* 0x004fc80000000025 */
[C---:B0-----:R-:W-:Y:S01]  /*2560*/  IMAD.WIDE.U32 R22, R33.reuse, 0x4, R18 ;  /* 0x0000000421167825 */ /* 0x041fe200078e0012 */
[----:B------:R0:W-:Y:S05]  /*2570*/  STG.E desc[UR10][R16.64], R35 ;  /* 0x0000002310007986 */ /* 0x0001ea000c10190a */
[----:B------:R-:W2:Y:S04]  /*2580*/  LDG.E R22, desc[UR10][R22.64] ;  /* 0x0000000a16167981 */ /* 0x000ea8000c1e1900 */
[----:B------:R-:W2:Y:S01]  /*2590*/  LDG.E R36, desc[UR10][R20.64+0xc] ;  /* 0x00000c0a14247981 */ /* 0x000ea2000c1e1900 */
[----:B------:R-:W-:Y:S01]  /*25a0*/  IADD3 R33, PT, PT, R33, R30, RZ ;  /* 0x0000001e21217210 */ /* 0x000fe20007ffe0ff */
[----:B--2---:R-:W-:-:S04]  /*25b0*/  FFMA R23, R36, R22, R35 ;  /* 0x0000001624177223 */ /* 0x004fc80000000023 */
[C---:B-1----:R-:W-:Y:S01]  /*25c0*/  IMAD.WIDE.U32 R36, R33.reuse, 0x4, R18 ;  /* 0x0000000421247825 */ /* 0x042fe200078e0012 */
[----:B------:R1:W-:Y:S05]  /*25d0*/  STG.E desc[UR10][R16.64], R23 ;  /* 0x0000001710007986 */ /* 0x0003ea000c10190a */
        /* <DEDUP_REMOVED lines=25> */
[----:B------:R-:W-:-:S07]  /*2770*/  IMAD.U32 R32, RZ, RZ, UR5 ;  /* 0x00000005ff207e24 */ /* 0x000fce000f8e00ff */
.L_x_32:
[----:B------:R-:W1:Y:S02]  /*2780*/  LDC R34, c[0x0][0x388] ;  /* 0x0000e200ff227b82 */ /* 0x000e640000000800 */
[----:B-1----:R-:W-:-:S04]  /*2790*/  LOP3.LUT R18, R34, 0x7, RZ, 0xc0, !PT ;  /* 0x0000000722127812 */ /* 0x002fc800078ec0ff */
[----:B------:R-:W-:-:S13]  /*27a0*/  ISETP.NE.AND P4, PT, R18, RZ, PT ;  /* 0x000000ff1200720c */ /* 0x000fda0003f85270 */
[----:B------:R-:W-:Y:S05]  /*27b0*/  @!P4 BRA `(.L_x_34) ;  /* 0x000000040008c947 */ /* 0x000fea0003800000 */
[----:B------:R-:W-:Y:S02]  /*27c0*/  IADD3 R18, PT, PT, R18, -0x1, RZ ;  /* 0xffffffff12127810 */ /* 0x000fe40007ffe0ff */
[----:B------:R-:W-:Y:S02]  /*27d0*/  LOP3.LUT R34, R34, 0x3, RZ, 0xc0, !PT ;  /* 0x0000000322227812 */ /* 0x000fe400078ec0ff */
[----:B------:R-:W-:-:S13]  /*27e0*/  ISETP.GE.U32.AND P4, PT, R18, 0x3, PT ;  /* 0x000000031200780c */ /* 0x000fda0003f86070 */
[----:B------:R-:W-:Y:S05]  /*27f0*/  @!P4 BRA `(.L_x_35) ;  /* 0x000000000074c947 */ /* 0x000fea0003800000 */
[----:B------:R-:W1:Y:S01]  /*2800*/  LDC.64 R22, c[0x0][0x3a8] ;  /* 0x0000ea00ff167b82 */ /* 0x000e620000000a00 */
[----:B------:R-:W-:Y:S02]  /*2810*/  IMAD R21, R28, R31, R32 ;  /* 0x0000001f1c157224 */ /* 0x000fe400078e0220 */
[----:B0-----:R-:W-:-:S05]  /*2820*/  IMAD R35, R32, R30, R29 ;  /* 0x0000001e20237224 */ /* 0x001fca00078e021d */
[----:B------:R-:W0:Y:S01]  /*2830*/  LDC.64 R18, c[0x0][0x398] ;  /* 0x0000e600ff127b82 */ /* 0x000e220000000a00 */
[----:B-1----:R-:W-:-:S05]  /*2840*/  IMAD.WIDE R22, R21, 0x4, R22 ;  /* 0x0000000415167825 */ /* 0x002fca00078e0216 */
[----:B------:R-:W2:Y:S01]  /*2850*/  LDG.E R36, desc[UR10][R22.64] ;  /* 0x0000000a16247981 */ /* 0x000ea2000c1e1900 */
[----:B0-----:R-:W-:-:S06]  /*2860*/  IMAD.WIDE.U32 R20, R35, 0x4, R18 ;  /* 0x0000000423147825 */ /* 0x001fcc00078e0012 */
[----:B------:R-:W2:Y:S01]  /*2870*/  LDG.E R20, desc[UR10][R20.64] ;  /* 0x0000000a14147981 */ /* 0x000ea2000c1e1900 */
[----:B------:R-:W-:Y:S01]  /*2880*/  IADD3 R35, PT, PT, R35, R30, RZ ;  /* 0x0000001e23237210 */ /* 0x000fe20007ffe0ff */
[----:B--2---:R-:W-:-:S04]  /*2890*/  FFMA R33, R36, R20, R33 ;  /* 0x0000001424217223 */ /* 0x004fc80000000021 */
[C---:B------:R-:W-:Y:S01]  /*28a0*/  IMAD.WIDE.U32 R20, R35.reuse, 0x4, R18 ;  /* 0x0000000423147825 */ /* 0x040fe200078e0012 */
[----:B------:R0:W-:Y:S04]  /*28b0*/  STG.E desc[UR10][R16.64], R33 ;  /* 0x0000002110007986 */ /* 0x0001e8000c10190a */
[----:B------:R-:W2:Y:S04]  /*28c0*/  LDG.E R37, desc[UR10][R20.64] ;  /* 0x0000000a14257981 */ /* 0x000ea8000c1e1900 */
[----:B------:R-:W2:Y:S01]  /*28d0*/  LDG.E R36, desc[UR10][R22.64+0x4] ;  /* 0x0000040a16247981 */ /* 0x000ea2000c1e1900 */
[----:B------:R-:W-:Y:S01]  /*28e0*/  IADD3 R35, PT, PT, R35, R30, RZ ;  /* 0x0000001e23237210 */ /* 0x000fe20007ffe0ff */
[----:B--2---:R-:W-:-:S04]  /*28f0*/  FFMA R21, R36, R37, R33 ;  /* 0x0000002524157223 */ /* 0x004fc80000000021 */
[C---:B------:R-:W-:Y:S01]  /*2900*/  IMAD.WIDE.U32 R36, R35.reuse, 0x4, R18 ;  /* 0x0000000423247825 */ /* 0x040fe200078e0012 */
[----:B------:R1:W-:Y:S05]  /*2910*/  STG.E desc[UR10][R16.64], R21 ;  /* 0x0000001510007986 */ /* 0x0003ea000c10190a */
[----:B------:R2:W3:Y:S04]  /*2920*/  LDG.E R36, desc[UR10][R36.64] ;  /* 0x0000000a24247981 */ /* 0x0004e8000c1e1900 */
[----:B------:R-:W3:Y:S01]  /*2930*/  LDG.E R20, desc[UR10][R22.64+0x8] ;  /* 0x0000080a16147981 */ /* 0x000ee2000c1e1900 */
[----:B--2---:R-:W-:-:S05]  /*2940*/  IADD3 R37, PT, PT, R35, R30, RZ ;  /* 0x0000001e23257210 */ /* 0x004fca0007ffe0ff */
[----:B------:R-:W-:-:S04]  /*2950*/  IMAD.WIDE.U32 R18, R37, 0x4, R18 ;  /* 0x0000000425127825 */ /* 0x000fc800078e0012 */
[----:B---3--:R-:W-:-:S05]  /*2960*/  FFMA R35, R20, R36, R21 ;  /* 0x0000002414237223 */ /* 0x008fca0000000015 */
[----:B------:R1:W-:Y:S04]  /*2970*/  STG.E desc[UR10][R16.64], R35 ;  /* 0x0000002310007986 */ /* 0x0003e8000c10190a */
[----:B------:R-:W0:Y:S04]  /*2980*/  LDG.E R20, desc[UR10][R22.64+0xc] ;  /* 0x00000c0a16147981 */ /* 0x000e28000c1e1900 */
[----:B------:R-:W0:Y:S01]  /*2990*/  LDG.E R18, desc[UR10][R18.64] ;  /* 0x0000000a12127981 */ /* 0x000e22000c1e1900 */
[----:B------:R-:W-:Y:S01]  /*29a0*/  IADD3 R32, PT, PT, R32, 0x4, RZ ;  /* 0x0000000420207810 */ /* 0x000fe20007ffe0ff */
[----:B0-----:R-:W-:-:S05]  /*29b0*/  FFMA R33, R20, R18, R35 ;  /* 0x0000001214217223 */ /* 0x001fca0000000023 */
[----:B------:R1:W-:Y:S02]  /*29c0*/  STG.E desc[UR10][R16.64], R33 ;  /* 0x0000002110007986 */ /* 0x0003e4000c10190a */
.L_x_35:
[----:B------:R-:W-:-:S13]  /*29d0*/  ISETP.NE.AND P4, PT, R34, RZ, PT ;  /* 0x000000ff2200720c */ /* 0x000fda0003f85270 */
[----:B------:R-:W-:Y:S05]  /*29e0*/  @!P4 BRA `(.L_x_34) ;  /* 0x00000000007cc947 */ /* 0x000fea0003800000 */
[----:B------:R-:W-:Y:S01]  /*29f0*/  ISETP.NE.AND P4, PT, R34, 0x1, PT ;  /* 0x000000012200780c */ /* 0x000fe20003f85270 */
[----:B------:R-:W2:-:S12]  /*2a00*/  LDCU UR7, c[0x0][0x388] ;  /* 0x00007100ff0777ac */ /* 0x000e980008000800 */
[----:B------:R-:W3:Y:S01]  /*2a10*/  @P4 LDC.64 R18, c[0x0][0x398] ;  /* 0x0000e600ff124b82 */ /* 0x000ee20000000a00 */
[----:B01----:R-:W-:Y:S02]  /*2a20*/  @P4 IMAD R35, R32, R30, R29 ;  /* 0x0000001e20234224 */ /* 0x003fe400078e021d */
[----:B------:R-:W-:-:S05]  /*2a30*/  @P4 IMAD R37, R28, R31, R32 ;  /* 0x0000001f1c254224 */ /* 0x000fca00078e0220 */
[----:B------:R-:W0:Y:S01]  /*2a40*/  @P4 LDC.64 R22, c[0x0][0x3a8] ;  /* 0x0000ea00ff164b82 */ /* 0x000e220000000a00 */
[----:B---3--:R-:W-:-:S06]  /*2a50*/  @P4 IMAD.WIDE.U32 R20, R35, 0x4, R18 ;  /* 0x0000000423144825 */ /* 0x008fcc00078e0012 */
[----:B------:R-:W3:Y:S01]  /*2a60*/  @P4 LDG.E R20, desc[UR10][R20.64] ;  /* 0x0000000a14144981 */ /* 0x000ee2000c1e1900 */
[----:B0-----:R-:W-:-:S05]  /*2a70*/  @P4 IMAD.WIDE R22, R37, 0x4, R22 ;  /* 0x0000000425164825 */ /* 0x001fca00078e0216 */
[----:B------:R-:W3:Y:S01]  /*2a80*/  @P4 LDG.E R34, desc[UR10][R22.64] ;  /* 0x0000000a16224981 */ /* 0x000ee2000c1e1900 */
[----:B------:R-:W-:Y:S01]  /*2a90*/  @P4 IADD3 R35, PT, PT, R35, R30, RZ ;  /* 0x0000001e23234210 */ /* 0x000fe20007ffe0ff */
[----:B---3--:R-:W-:-:S04]  /*2aa0*/  @P4 FFMA R37, R34, R20, R33 ;  /* 0x0000001422254223 */ /* 0x008fc80000000021 */
[----:B------:R-:W-:Y:S01]  /*2ab0*/  @P4 IMAD.WIDE.U32 R34, R35, 0x4, R18 ;  /* 0x0000000423224825 */ /* 0x000fe200078e0012 */
[----:B------:R-:W-:Y:S04]  /*2ac0*/  @P4 STG.E desc[UR10][R16.64], R37 ;  /* 0x0000002510004986 */ /* 0x000fe8000c10190a */
[----:B------:R-:W3:Y:S04]  /*2ad0*/  @P4 LDG.E R18, desc[UR10][R22.64+0x4] ;  /* 0x0000040a16124981 */ /* 0x000ee8000c1e1900 */
[----:B------:R-:W3:Y:S01]  /*2ae0*/  @P4 LDG.E R34, desc[UR10][R34.64] ;  /* 0x0000000a22224981 */ /* 0x000ee2000c1e1900 */
[----:B--2---:R-:W-:Y:S01]  /*2af0*/  ULOP3.LUT UR7, UR7, 0x1, URZ, 0xc0, !UPT ;  /* 0x0000000107077892 */ /* 0x004fe2000f8ec0ff */
[----:B------:R-:W-:-:S02]  /*2b00*/  @P4 VIADD R32, R32, 0x2 ;  /* 0x0000000220204836 */ /* 0x000fc40000000000 */
[----:B---3--:R-:W-:-:S05]  /*2b10*/  @P4 FFMA R33, R18, R34, R37 ;  /* 0x0000002212214223 */ /* 0x008fca0000000025 */
[----:B------:R0:W-:Y:S01]  /*2b20*/  @P4 STG.E desc[UR10][R16.64], R33 ;  /* 0x0000002110004986 */ /* 0x0001e2000c10190a */
[----:B------:R-:W-:-:S13]  /*2b30*/  ISETP.NE.AND P4, PT, RZ, UR7, PT ;  /* 0x00000007ff007c0c */ /* 0x000fda000bf85270 */
[----:B------:R-:W1:Y:S08]  /*2b40*/  @P4 LDC.64 R20, c[0x0][0x3a8] ;  /* 0x0000ea00ff144b82 */ /* 0x000e700000000a00 */
[----:B------:R-:W2:Y:S01]  /*2b50*/  @P4 LDC.64 R18, c[0x0][0x398] ;  /* 0x0000e600ff124b82 */ /* 0x000ea20000000a00 */
[----:B------:R-:W-:Y:S02]  /*2b60*/  @P4 IMAD R31, R28, R31, R32 ;  /* 0x0000001f1c1f4224 */ /* 0x000fe400078e0220 */
[----:B------:R-:W-:-:S02]  /*2b70*/  @P4 IMAD R23, R32, R30, R29 ;  /* 0x0000001e20174224 */ /* 0x000fc400078e021d */
[----:B-1----:R-:W-:-:S06]  /*2b80*/  @P4 IMAD.WIDE R20, R31, 0x4, R20 ;  /* 0x000000041f144825 */ /* 0x002fcc00078e0214 */
[----:B------:R-:W0:Y:S01]  /*2b90*/  @P4 LDG.E R20, desc[UR10][R20.64] ;  /* 0x0000000a14144981 */ /* 0x000e22000c1e1900 */
[----:B--2---:R-:W-:-:S06]  /*2ba0*/  @P4 IMAD.WIDE.U32 R18, R23, 0x4, R18 ;  /* 0x0000000417124825 */ /* 0x004fcc00078e0012 */
[----:B------:R-:W0:Y:S02]  /*2bb0*/  @P4 LDG.E R18, desc[UR10][R18.64] ;  /* 0x0000000a12124981 */ /* 0x000e24000c1e1900 */
[----:B0-----:R-:W-:-:S05]  /*2bc0*/  @P4 FFMA R33, R20, R18, R33 ;  /* 0x0000001214214223 */ /* 0x001fca0000000021 */
[----:B------:R2:W-:Y:S02]  /*2bd0*/  @P4 STG.E desc[UR10][R16.64], R33 ;  /* 0x0000002110004986 */ /* 0x0005e4000c10190a */
.L_x_34:
[----:B------:R-:W-:-:S04]  /*2be0*/  IADD3 R29, PT, PT, R29, 0x1, RZ ;  /* 0x000000011d1d7810 */ /* 0x000fc80007ffe0ff */
[----:B------:R-:W-:-:S13]  /*2bf0*/  ISETP.NE.AND P4, PT, R29, R30, PT ;  /* 0x0000001e1d00720c */ /* 0x000fda0003f85270 */
[----:B------:R-:W-:Y:S05]  /*2c00*/  @P4 BRA `(.L_x_36) ;  /* 0xfffffff400d44947 */ /* 0x000fea000383ffff */
[----:B------:R-:W-:Y:S05]  /*2c10*/  @P3 BRA `(.L_x_37) ;  /* 0xfffffff400c03947 */ /* 0x000fea000383ffff */
.L_x_24:
[----:B------:R-:W-:Y:S05]  /*2c20*/  BSYNC.RECONVERGENT B0 ;  /* 0x0000000000007941 */ /* 0x000fea0003800200 */
.L_x_23:
[----:B------:R-:W-:Y:S04]  /*2c30*/  BSSY.RECONVERGENT B0, `(.L_x_38) ;  /* 0x00000e1000007945 */ /* 0x000fe80003800200 */
[----:B------:R-:W-:Y:S05]  /*2c40*/  @P1 BRA `(.L_x_39) ;  /* 0x0000000c007c1947 */ /* 0x000fea0003800000 */
[----:B------:R-:W5:Y:S02]  /*2c50*/  LDCU UR7, c[0x0][0x390] ;  /* 0x00007200ff0777ac */ /* 0x000f640008000800 */
[----:B-----5:R-:W-:-:S09]  /*2c60*/  UISETP.GT.AND UP0, UPT, UR7, URZ, UPT ;  /* 0x000000ff0700728c */ /* 0x020fd2000bf04270 */
[----:B------:R-:W-:Y:S05]  /*2c70*/  BRA.U UP0, `(.L_x_40) ;  /* 0x0000000100e47547 */ /* 0x000fea000b800000 */
[----:B-1234-:R-:W-:-:S07]  /*2c80*/  MOV R21, R15 ;  /* 0x0000000f00157202 */ /* 0x01efce0000000f00 */
.L_x_46:
[----:B------:R-:W-:Y:S01]  /*2c90*/  ISETP.GE.U32.AND P4, PT, R7, 0x7, PT ;  /* 0x000000070700780c */ /* 0x000fe20003f86070 */
[----:B0-----:R-:W-:Y:S01]  /*2ca0*/  HFMA2 R19, -RZ, RZ, 0, 0 ;  /* 0x00000000ff137431 */ /* 0x001fe200000001ff */
[----:B------:R-:W-:Y:S02]  /*2cb0*/  MOV R20, R21 ;  /* 0x0000001500147202 */ /* 0x000fe40000000f00 */
[----:B------:R-:W-:-:S04]  /*2cc0*/  IADD3 R21, PT, PT, R21, 0x1, RZ ;  /* 0x0000000115157810 */ /* 0x000fc80007ffe0ff */
[----:B------:R-:W-:-:S05]  /*2cd0*/  ISETP.NE.AND P3, PT, R21, R14, PT ;  /* 0x0000000e1500720c */ /* 0x000fca0003f65270 */
[----:B-1----:R-:W-:Y:S08]  /*2ce0*/  @!P4 BRA `(.L_x_41) ;  /* 0x000000000044c947 */ /* 0x002ff00003800000 */
[----:B------:R-:W0:Y:S01]  /*2cf0*/  LDC R22, c[0x0][0x38c] ;  /* 0x0000e300ff167b82 */ /* 0x000e220000000800 */
[----:B------:R-:W-:-:S07]  /*2d00*/  MOV R23, RZ ;  /* 0x000000ff00177202 */ /* 0x000fce0000000f00 */
[----:B------:R-:W1:Y:S02]  /*2d10*/  LDC.64 R16, c[0x0][0x3c8] ;  /* 0x0000f200ff107b82 */ /* 0x000e640000000a00 */
.L_x_42:
[----:B0-2---:R-:W-:Y:S02]  /*2d20*/  IMAD R19, R20, R22, R23 ;  /* 0x0000001614137224 */ /* 0x005fe400078e0217 */
[----:B------:R-:W-:Y:S02]  /*2d30*/  VIADD R23, R23, 0x8 ;  /* 0x0000000817177836 */ /* 0x000fe40000000000 */
[----:B-1----:R-:W-:-:S03]  /*2d40*/  IMAD.WIDE R18, R19, 0x4, R16 ;  /* 0x0000000413127825 */ /* 0x002fc600078e0210 */
[----:B------:R-:W-:Y:S02]  /*2d50*/  ISETP.NE.AND P4, PT, R23, R4, PT ;  /* 0x000000041700720c */ /* 0x000fe40003f85270 */
        /* <DEDUP_REMOVED lines=10> */
.L_x_41:
[----:B------:R-:W-:-:S13]  /*2e00*/  ISETP.NE.AND P4, PT, R6, RZ, PT ;  /* 0x000000ff0600720c */ /* 0x000fda0003f85270 */
[----:B------:R-:W-:Y:S05]  /*2e10*/  @!P4 BRA `(.L_x_43) ;  /* 0x000000000074c947 */ /* 0x000fea0003800000 */
[----:B------:R-:W-:-:S04]  /*2e20*/  IADD3 R16, PT, PT, R6, -0x1, RZ ;  /* 0xffffffff06107810 */ /* 0x000fc80007ffe0ff */
        /* <DEDUP_REMOVED lines=11> */
.L_x_44:
        /* <DEDUP_REMOVED lines=11> */
.L_x_45:
[----:B------:R-:W-:-:S13]  /*2f90*/  ISETP.NE.AND P4, PT, R3, RZ, PT ;  /* 0x000000ff0300720c */ /* 0x000fda0003f85270 */
[----:B------:R-:W2:Y:S08]  /*2fa0*/  @P4 LDC R18, c[0x0][0x38c] ;  /* 0x0000e300ff124b82 */ /* 0x000eb00000000800 */
[----:B01----:R-:W0:Y:S01]  /*2fb0*/  @P4 LDC.64 R16, c[0x0][0x3c8] ;  /* 0x0000f200ff104b82 */ /* 0x003e220000000a00 */
[----:B--2---:R-:W-:-:S04]  /*2fc0*/  @P4 IMAD R19, R20, R18, R19 ;  /* 0x0000001214134224 */ /* 0x004fc800078e0213 */
[----:B0-----:R-:W-:-:S05]  /*2fd0*/  @P4 IMAD.WIDE R16, R19, 0x4, R16 ;  /* 0x0000000413104825 */ /* 0x001fca00078e0210 */
[----:B------:R1:W-:Y:S02]  /*2fe0*/  @P4 STG.E desc[UR10][R16.64], RZ ;  /* 0x000000ff10004986 */ /* 0x0003e4000c10190a */
.L_x_43:
[----:B------:R-:W-:Y:S05]  /*2ff0*/  @P3 BRA `(.L_x_46) ;  /* 0xfffffffc00243947 */ /* 0x000fea000383ffff */
[----:B------:R-:W-:Y:S05]  /*3000*/  BRA `(.L_x_39) ;  /* 0x00000008008c7947 */ /* 0x000fea0003800000 */
.L_x_40:
[----:B------:R-:W-:-:S07]  /*3010*/  MOV R27, R15 ;  /* 0x0000000f001b7202 */ /* 0x000fce0000000f00 */
.L_x_52:
[----:B0123--:R-:W-:Y:S01]  /*3020*/  MOV R28, R27 ;  /* 0x0000001b001c7202 */ /* 0x00ffe20000000f00 */
[----:B------:R-:W-:Y:S02]  /*3030*/  VIADD R27, R27, 0x1 ;  /* 0x000000011b1b7836 */ /* 0x000fe40000000000 */
[----:B------:R-:W-:-:S03]  /*3040*/  HFMA2 R29, -RZ, RZ, 0, 0 ;  /* 0x00000000ff1d7431 */ /* 0x000fc600000001ff */
[----:B------:R-:W-:-:S13]  /*3050*/  ISETP.NE.AND P3, PT, R27, R14, PT ;  /* 0x0000000e1b00720c */ /* 0x000fda0003f65270 */
.L_x_51:
[----:B------:R-:W4:Y:S01]  /*3060*/  LDC R30, c[0x0][0x38c] ;  /* 0x0000e300ff1e7b82 */ /* 0x000f220000000800 */
[----:B------:R-:W-:Y:S01]  /*3070*/  UISETP.GE.U32.AND UP0, UPT, UR9, 0x7, UPT ;  /* 0x000000070900788c */ /* 0x000fe2000bf06070 */
[----:B------:R-:W-:Y:S02]  /*3080*/  MOV R31, RZ ;  /* 0x000000ff001f7202 */ /* 0x000fe40000000f00 */
[----:B-123--:R-:W-:-:S04]  /*3090*/  MOV R33, RZ ;  /* 0x000000ff00217202 */ /* 0x00efc80000000f00 */
[----:B0-----:R-:W0:Y:S01]  /*30a0*/  LDC.64 R22, c[0x0][0x3c8] ;  /* 0x0000f200ff167b82 */ /* 0x001e220000000a00 */
[----:B----4-:R-:W-:-:S04]  /*30b0*/  IMAD R17, R28, R30, R29 ;  /* 0x0000001e1c117224 */ /* 0x010fc800078e021d */
[----:B0-----:R-:W-:-:S05]  /*30c0*/  IMAD.WIDE R22, R17, 0x4, R22 ;  /* 0x0000000411167825 */ /* 0x001fca00078e0216 */
[----:B------:R0:W-:Y:S01]  /*30d0*/  STG.E desc[UR10][R22.64], RZ ;  /* 0x000000ff16007986 */ /* 0x0001e2000c10190a */
[----:B------:R-:W-:Y:S05]  /*30e0*/  BRA.U !UP0, `(.L_x_47) ;  /* 0x0000000108ec7547 */ /* 0x000fea000b800000 */
[----:B------:R-:W-:Y:S01]  /*30f0*/  HFMA2 R33, -RZ, RZ, 0, 0 ;  /* 0x00000000ff217431 */ /* 0x000fe200000001ff */
[----:B------:R-:W-:-:S07]  /*3100*/  MOV R31, RZ ;  /* 0x000000ff001f7202 */ /* 0x000fce0000000f00 */
.L_x_48:
[----:B------:R-:W1:Y:S01]  /*3110*/  LDC.64 R18, c[0x0][0x3a0] ;  /* 0x0000e800ff127b82 */ /* 0x000e620000000a00 */
[----:B--2---:R-:W2:Y:S01]  /*3120*/  LDCU UR7, c[0x0][0x390] ;  /* 0x00007200ff0777ac */ /* 0x004ea20008000800 */
[----:B------:R-:W-:-:S06]  /*3130*/  IMAD R35, R31, R30, R29 ;  /* 0x0000001e1f237224 */ /* 0x000fcc00078e021d */
[----:B------:R-:W3:Y:S01]  /*3140*/  LDC.64 R16, c[0x0][0x3c0] ;  /* 0x0000f000ff107b82 */ /* 0x000ee20000000a00 */
[----:B--2---:R-:W-:Y:S02]  /*3150*/  IMAD R37, R28, UR7, R31 ;  /* 0x000000071c257c24 */ /* 0x004fe4000f8e021f */
[----:B-1----:R-:W-:-:S06]  /*3160*/  IMAD.WIDE.U32 R20, R35, 0x4, R18 ;  /* 0x0000000423147825 */ /* 0x002fcc00078e0012 */
[----:B------:R-:W2:Y:S01]  /*3170*/  LDG.E R20, desc[UR10][R20.64] ;  /* 0x0000000a14147981 */ /* 0x000ea2000c1e1900 */
[----:B---3--:R-:W-:-:S05]  /*3180*/  IMAD.WIDE R16, R37, 0x4, R16 ;  /* 0x0000000425107825 */ /* 0x008fca00078e0210 */
        /* <DEDUP_REMOVED lines=11> */
[----:B------:R-:W3:Y:S04]  /*3240*/  LDG.E R32, desc[UR10][R32.64] ;  /* 0x0000000a20207981 */ /* 0x000ee8000c1e1900 */
[----:B------:R-:W3:Y:S01]  /*3250*/  LDG.E R20, desc[UR10][R16.64+0x8] ;  /* 0x0000080a10147981 */ /* 0x000ee2000c1e1900 */
[----:B------:R-:W-:Y:S01]  /*3260*/  IADD3 R37, PT, PT, R37, R30, RZ ;  /* 0x0000001e25257210 */ /* 0x000fe20007ffe0ff */
[----:B---3--:R-:W-:-:S04]  /*3270*/  FFMA R33, R20, R32, R35 ;  /* 0x0000002014217223 */ /* 0x008fc80000000023 */
[C---:B------:R-:W-:Y:S01]  /*3280*/  IMAD.WIDE.U32 R20, R37.reuse, 0x4, R18 ;  /* 0x0000000425147825 */ /* 0x040fe200078e0012 */
[----:B------:R3:W-:Y:S05]  /*3290*/  STG.E desc[UR10][R22.64], R33 ;  /* 0x0000002116007986 */ /* 0x0007ea000c10190a */
[----:B------:R-:W1:Y:S04]  /*32a0*/  LDG.E R20, desc[UR10][R20.64] ;  /* 0x0000000a14147981 */ /* 0x000e68000c1e1900 */
[----:B------:R-:W1:Y:S01]  /*32b0*/  LDG.E R34, desc[UR10][R16.64+0xc] ;  /* 0x00000c0a10227981 */ /* 0x000e62000c1e1900 */
[----:B------:R-:W-:Y:S01]  /*32c0*/  IADD3 R37, PT, PT, R37, R30, RZ ;  /* 0x0000001e25257210 */ /* 0x000fe20007ffe0ff */
[----:B-1----:R-:W-:-:S04]  /*32d0*/  FFMA R36, R34, R20, R33 ;  /* 0x0000001422247223 */ /* 0x002fc80000000021 */
[C---:B--2---:R-:W-:Y:S01]  /*32e0*/  IMAD.WIDE.U32 R34, R37.reuse, 0x4, R18 ;  /* 0x0000000425227825 */ /* 0x044fe200078e0012 */
[----:B------:R1:W-:Y:S05]  /*32f0*/  STG.E desc[UR10][R22.64], R36 ;  /* 0x0000002416007986 */ /* 0x0003ea000c10190a */
[----:B------:R-:W2:Y:S04]  /*3300*/  LDG.E R35, desc[UR10][R34.64] ;  /* 0x0000000a22237981 */ /* 0x000ea8000c1e1900 */
[----:B------:R-:W2:Y:S01]  /*3310*/  LDG.E R32, desc[UR10][R16.64+0x10] ;  /* 0x0000100a10207981 */ /* 0x000ea2000c1e1900 */
[----:B------:R-:W-:Y:S01]  /*3320*/  IADD3 R37, PT, PT, R37, R30, RZ ;  /* 0x0000001e25257210 */ /* 0x000fe20007ffe0ff */
[----:B--2---:R-:W-:-:S04]  /*3330*/  FFMA R35, R32, R35, R36 ;  /* 0x0000002320237223 */ /* 0x004fc80000000024 */
[C---:B---3--:R-:W-:Y:S01]  /*3340*/  IMAD.WIDE.U32 R32, R37.reuse, 0x4, R18 ;  /* 0x0000000425207825 */ /* 0x048fe200078e0012 */
[----:B------:R2:W-:Y:S05]  /*3350*/  STG.E desc[UR10][R22.64], R35 ;  /* 0x0000002316007986 */ /* 0x0005ea000c10190a */
[----:B------:R-:W3:Y:S04]  /*3360*/  LDG.E R32, desc[UR10][R32.64] ;  /* 0x0000000a20207981 */ /* 0x000ee8000c1e1900 */
[----:B------:R-:W3:Y:S01]  /*3370*/  LDG.E R20, desc[UR10][R16.64+0x14] ;  /* 0x0000140a10147981 */ /* 0x000ee2000c1e1900 */
[----:B------:R-:W-:Y:S01]  /*3380*/  IADD3 R37, PT, PT, R37, R30, RZ ;  /* 0x0000001e25257210 */ /* 0x000fe20007ffe0ff */
[----:B---3--:R-:W-:-:S04]  /*3390*/  FFMA R32, R20, R32, R35 ;  /* 0x0000002014207223 */ /* 0x008fc80000000023 */
[C---:B------:R-:W-:Y:S01]  /*33a0*/  IMAD.WIDE.U32 R20, R37.reuse, 0x4, R18 ;  /* 0x0000000425147825 */ /* 0x040fe200078e0012 */
[----:B------:R2:W-:Y:S05]  /*33b0*/  STG.E desc[UR10][R22.64], R32 ;  /* 0x0000002016007986 */ /* 0x0005ea000c10190a */
[----:B------:R-:W3:Y:S04]  /*33c0*/  LDG.E R21, desc[UR10][R20.64] ;  /* 0x0000000a14157981 */ /* 0x000ee8000c1e1900 */
[----:B------:R-:W3:Y:S01]  /*33d0*/  LDG.E R34, desc[UR10][R16.64+0x18] ;  /* 0x0000180a10227981 */ /* 0x000ee2000c1e1900 */
[----:B-1----:R-:W-:-:S05]  /*33e0*/  IADD3 R36, PT, PT, R37, R30, RZ ;  /* 0x0000001e25247210 */ /* 0x002fca0007ffe0ff */
[----:B------:R-:W-:-:S04]  /*33f0*/  IMAD.WIDE.U32 R18, R36, 0x4, R18 ;  /* 0x0000000424127825 */ /* 0x000fc800078e0012 */
[----:B---3--:R-:W-:-:S05]  /*3400*/  FFMA R37, R34, R21, R32 ;  /* 0x0000001522257223 */ /* 0x008fca0000000020 */
[----:B------:R2:W-:Y:S04]  /*3410*/  STG.E desc[UR10][R22.64], R37 ;  /* 0x0000002516007986 */ /* 0x0005e8000c10190a */
[----:B------:R-:W3:Y:S04]  /*3420*/  LDG.E R34, desc[UR10][R16.64+0x1c] ;  /* 0x00001c0a10227981 */ /* 0x000ee8000c1e1900 */
[----:B------:R-:W3:Y:S01]  /*3430*/  LDG.E R18, desc[UR10][R18.64] ;  /* 0x0000000a12127981 */ /* 0x000ee2000c1e1900 */
[----:B------:R-:W-:-:S04]  /*3440*/  IADD3 R31, PT, PT, R31, 0x8, RZ ;  /* 0x000000081f1f7810 */ /* 0x000fc80007ffe0ff */
[----:B------:R-:W-:Y:S01]  /*3450*/  ISETP.NE.AND P4, PT, R31, UR14, PT ;  /* 0x0000000e1f007c0c */ /* 0x000fe2000bf85270 */
[----:B---3--:R-:W-:-:S05]  /*3460*/  FFMA R33, R34, R18, R37 ;  /* 0x0000001222217223 */ /* 0x008fca0000000025 */
[----:B------:R2:W-:Y:S07]  /*3470*/  STG.E desc[UR10][R22.64], R33 ;  /* 0x0000002116007986 */ /* 0x0005ee000c10190a */
[----:B------:R-:W-:Y:S05]  /*3480*/  @P4 BRA `(.L_x_48) ;  /* 0xfffffffc00204947 */ /* 0x000fea000383ffff */
[----:B------:R-:W-:-:S07]  /*3490*/  IMAD.U32 R31, RZ, RZ, UR14 ;  /* 0x0000000eff1f7e24 */ /* 0x000fce000f8e00ff */
.L_x_47:
[----:B------:R-:W-:-:S09]  /*34a0*/  UISETP.NE.AND UP0, UPT, UR12, URZ, UPT ;  /* 0x000000ff0c00728c */ /* 0x000fd2000bf05270 */
[----:B------:R-:W-:Y:S05]  /*34b0*/  BRA.U !UP0, `(.L_x_49) ;  /* 0x0000000508507547 */ /* 0x000fea000b800000 */
[----:B------:R-:W-:Y:S02]  /*34c0*/  UIADD3 UR7, UPT, UPT, UR12, -0x1, URZ ;  /* 0xffffffff0c077890 */ /* 0x000fe4000fffe0ff */
[----:B------:R-:W-:Y:S02]  /*34d0*/  UISETP.NE.AND UP1, UPT, UR13, URZ, UPT ;  /* 0x000000ff0d00728c */ /* 0x000fe4000bf25270 */
[----:B------:R-:W-:-:S09]  /*34e0*/  UISETP.GE.U32.AND UP0, UPT, UR7, 0x3, UPT ;  /* 0x000000030700788c */ /* 0x000fd2000bf06070 */
[----:B------:R-:W-:Y:S05]  /*34f0*/  BRA.U !UP0, `(.L_x_50) ;  /* 0x0000000108787547 */ /* 0x000fea000b800000 */
[----:B------:R-:W1:Y:S01]  /*3500*/  LDC.64 R16, c[0x0][0x3a0] ;  /* 0x0000e800ff107b82 */ /* 0x000e620000000a00 */
[----:B------:R-:W3:Y:S01]  /*3510*/  LDCU UR7, c[0x0][0x390] ;  /* 0x00007200ff0777ac */ /* 0x000ee20008000800 */
[----:B--2---:R-:W-:-:S06]  /*3520*/  IMAD R35, R31, R30, R29 ;  /* 0x0000001e1f237224 */ /* 0x004fcc00078e021d */
[----:B------:R-:W2:Y:S01]  /*3530*/  LDC.64 R18, c[0x0][0x3c0] ;  /* 0x0000f000ff127b82 */ /* 0x000ea20000000a00 */
[----:B---3--:R-:W-:Y:S02]  /*3540*/  IMAD R37, R28, UR7, R31 ;  /* 0x000000071c257c24 */ /* 0x008fe4000f8e021f */
        /* <DEDUP_REMOVED lines=22> */
[----:B------:R-:W-:Y:S01]  /*36b0*/  IADD3 R31, PT, PT, R31, 0x4, RZ ;  /* 0x000000041f1f7810 */ /* 0x000fe20007ffe0ff */
[----:B--2---:R-:W-:-:S05]  /*36c0*/  FFMA R33, R20, R16, R37 ;  /* 0x0000001014217223 */ /* 0x004fca0000000025 */
[----:B------:R1:W-:Y:S02]  /*36d0*/  STG.E desc[UR10][R22.64], R33 ;  /* 0x0000002116007986 */ /* 0x0003e4000c10190a */
.L_x_50:
[----:B------:R-:W-:Y:S05]  /*36e0*/  BRA.U !UP1, `(.L_x_49) ;  /* 0x0000000109c47547 */ /* 0x000fea000b800000 */
[----:B------:R-:W-:-:S06]  /*36f0*/  UISETP.NE.AND UP0, UPT, UR13, 0x1, UPT ;  /* 0x000000010d00788c */ /* 0x000fcc000bf05270 */
[----:B------:R-:W-:-:S13]  /*3700*/  PLOP3.LUT P4, PT, PT, PT, UP0, 0x80, 0x8 ;  /* 0x000000000008781c */ /* 0x000fda0003f8f008 */
[----:B------:R-:W3:Y:S01]  /*3710*/  @P4 LDC R16, c[0x0][0x390] ;  /* 0x0000e400ff104b82 */ /* 0x000ee20000000800 */
[----:B------:R-:W-:-:S13]  /*3720*/  PLOP3.LUT P4, PT, PT, PT, UP0, 0x80, 0x8 ;  /* 0x000000000008781c */ /* 0x000fda0003f8f008 */
[----:B--2---:R-:W-:Y:S01]  /*3730*/  @P4 IMAD R35, R31, R30, R29 ;  /* 0x0000001e1f234224 */ /* 0x004fe200078e021d */
[----:B------:R-:W-:-:S13]  /*3740*/  PLOP3.LUT P4, PT, PT, PT, UP0, 0x80, 0x8 ;  /* 0x000000000008781c */ /* 0x000fda0003f8f008 */
[----:B-1----:R-:W1:Y:S01]  /*3750*/  @P4 LDC.64 R20, c[0x0][0x3c0] ;  /* 0x0000f000ff144b82 */ /* 0x002e620000000a00 */
[----:B------:R-:W-:-:S13]  /*3760*/  PLOP3.LUT P4, PT, PT, PT, UP0, 0x80, 0x8 ;  /* 0x000000000008781c */ /* 0x000fda0003f8f008 */
[----:B------:R-:W2:Y:S01]  /*3770*/  @P4 LDC.64 R18, c[0x0][0x3a0] ;  /* 0x0000e800ff124b82 */ /* 0x000ea20000000a00 */
[----:B------:R-:W-:-:S13]  /*3780*/  PLOP3.LUT P4, PT, PT, PT, UP0, 0x80, 0x8 ;  /* 0x000000000008781c */ /* 0x000fda0003f8f008 */
[----:B---3--:R-:W-:Y:S01]  /*3790*/  @P4 IMAD R37, R28, R16, R31 ;  /* 0x000000101c254224 */ /* 0x008fe200078e021f */
[----:B------:R-:W-:-:S13]  /*37a0*/  PLOP3.LUT P4, PT, PT, PT, UP0, 0x80, 0x8 ;  /* 0x000000000008781c */ /* 0x000fda0003f8f008 */
[----:B--2---:R-:W-:Y:S01]  /*37b0*/  @P4 IMAD.WIDE.U32 R16, R35, 0x4, R18 ;  /* 0x0000000423104825 */ /* 0x004fe200078e0012 */
[----:B------:R-:W-:-:S13]  /*37c0*/  PLOP3.LUT P4, PT, PT, PT, UP0, 0x80, 0x8 ;  /* 0x000000000008781c */ /* 0x000fda0003f8f008 */
[----:B-1----:R-:W-:Y:S01]  /*37d0*/  @P4 IMAD.WIDE R20, R37, 0x4, R20 ;  /* 0x0000000425144825 */ /* 0x002fe200078e0214 */
[----:B------:R-:W-:-:S13]  /*37e0*/  PLOP3.LUT P4, PT, PT, PT, UP0, 0x80, 0x8 ;  /* 0x000000000008781c */ /* 0x000fda0003f8f008 */
[----:B------:R-:W2:Y:S01]  /*37f0*/  @P4 LDG.E R16, desc[UR10][R16.64] ;  /* 0x0000000a10104981 */ /* 0x000ea2000c1e1900 */
[----:B------:R-:W-:-:S13]  /*3800*/  PLOP3.LUT P4, PT, PT, PT, UP0, 0x80, 0x8 ;  /* 0x000000000008781c */ /* 0x000fda0003f8f008 */
[----:B------:R-:W2:Y:S01]  /*3810*/  @P4 LDG.E R32, desc[UR10][R20.64] ;  /* 0x0000000a14204981 */ /* 0x000ea2000c1e1900 */
[----:B------:R-:W-:-:S13]  /*3820*/  PLOP3.LUT P4, PT, PT, PT, UP0, 0x80, 0x8 ;  /* 0x000000000008781c */ /* 0x000fda0003f8f008 */
[----:B------:R-:W-:Y:S02]  /*3830*/  @P4 IADD3 R35, PT, PT, R35, R30, RZ ;  /* 0x0000001e23234210 */ /* 0x000fe40007ffe0ff */
[----:B------:R-:W-:-:S13]  /*3840*/  PLOP3.LUT P4, PT, PT, PT, UP0, 0x80, 0x8 ;  /* 0x000000000008781c */ /* 0x000fda0003f8f008 */
[----:B------:R-:W-:Y:S01]  /*3850*/  @P4 IMAD.WIDE.U32 R34, R35, 0x4, R18 ;  /* 0x0000000423224825 */ /* 0x000fe200078e0012 */
[----:B------:R-:W-:-:S13]  /*3860*/  PLOP3.LUT P4, PT, PT, PT, UP0, 0x80, 0x8 ;  /* 0x000000000008781c */ /* 0x000fda0003f8f008 */
[----:B--2---:R-:W-:Y:S01]  /*3870*/  @P4 FFMA R19, R32, R16, R33 ;  /* 0x0000001020134223 */ /* 0x004fe20000000021 */
[----:B------:R-:W-:-:S13]  /*3880*/  PLOP3.LUT P4, PT, PT, PT, UP0, 0x80, 0x8 ;  /* 0x000000000008781c */ /* 0x000fda0003f8f008 */
[----:B------:R1:W-:Y:S01]  /*3890*/  @P4 STG.E desc[UR10][R22.64], R19 ;  /* 0x0000001316004986 */ /* 0x0003e2000c10190a */
[----:B------:R-:W-:-:S13]  /*38a0*/  PLOP3.LUT P4, PT, PT, PT, UP0, 0x80, 0x8 ;  /* 0x000000000008781c */ /* 0x000fda0003f8f008 */
[----:B------:R-:W2:Y:S01]  /*38b0*/  @P4 LDG.E R16, desc[UR10][R20.64+0x4] ;  /* 0x0000040a14104981 */ /* 0x000ea2000c1e1900 */
[----:B------:R-:W-:-:S13]  /*38c0*/  PLOP3.LUT P4, PT, PT, PT, UP0, 0x80, 0x8 ;  /* 0x000000000008781c */ /* 0x000fda0003f8f008 */
[----:B------:R-:W2:Y:S01]  /*38d0*/  @P4 LDG.E R34, desc[UR10][R34.64] ;  /* 0x0000000a22224981 */ /* 0x000ea2000c1e1900 */
[----:B------:R-:W-:-:S13]  /*38e0*/  PLOP3.LUT P4, PT, PT, PT, UP0, 0x80, 0x8 ;  /* 0x000000000008781c */ /* 0x000fda0003f8f008 */
[----:B------:R-:W-:Y:S02]  /*38f0*/  @P4 IADD3 R31, PT, PT, R31, 0x2, RZ ;  /* 0x000000021f1f4810 */ /* 0x000fe40007ffe0ff */
[----:B------:R-:W-:-:S13]  /*3900*/  PLOP3.LUT P4, PT, PT, PT, UP0, 0x80, 0x8 ;  /* 0x000000000008781c */ /* 0x000fda0003f8f008 */
[----:B--2---:R-:W-:Y:S01]  /*3910*/  @P4 FFMA R33, R16, R34, R19 ;  /* 0x0000002210214223 */ /* 0x004fe20000000013 */
[----:B------:R-:W-:-:S13]  /*3920*/  PLOP3.LUT P4, PT, PT, PT, UP0, 0x80, 0x8 ;  /* 0x000000000008781c */ /* 0x000fda0003f8f008 */
[----:B------:R2:W-:Y:S01]  /*3930*/  @P4 STG.E desc[UR10][R22.64], R33 ;  /* 0x0000002116004986 */ /* 0x0005e2000c10190a */
[----:B------:R-:W-:-:S13]  /*3940*/  ISETP.NE.AND P4, PT, RZ, UR6, PT ;  /* 0x00000006ff007c0c */ /* 0x000fda000bf85270 */
[----:B------:R-:W3:Y:S08]  /*3950*/  @P4 LDC R32, c[0x0][0x390] ;  /* 0x0000e400ff204b82 */ /* 0x000ef00000000800 */
[----:B-1----:R-:W1:Y:S08]  /*3960*/  @P4 LDC.64 R18, c[0x0][0x3c0] ;  /* 0x0000f000ff124b82 */ /* 0x002e700000000a00 */
[----:B------:R-:W4:Y:S01]  /*3970*/  @P4 LDC.64 R16, c[0x0][0x3a0] ;  /* 0x0000e800ff104b82 */ /* 0x000f220000000a00 */
[----:B---3--:R-:W-:-:S02]  /*3980*/  @P4 IMAD R21, R28, R32, R31 ;  /* 0x000000201c154224 */ /* 0x008fc400078e021f */
[----:B------:R-:W-:Y:S02]  /*3990*/  @P4 IMAD R31, R31, R30, R29 ;  /* 0x0000001e1f1f4224 */ /* 0x000fe400078e021d */
[----:B-1----:R-:W-:-:S06]  /*39a0*/  @P4 IMAD.WIDE R18, R21, 0x4, R18 ;  /* 0x0000000415124825 */ /* 0x002fcc00078e0212 */
[----:B------:R-:W2:Y:S01]  /*39b0*/  @P4 LDG.E R18, desc[UR10][R18.64] ;  /* 0x0000000a12124981 */ /* 0x000ea2000c1e1900 */
[----:B----4-:R-:W-:-:S06]  /*39c0*/  @P4 IMAD.WIDE.U32 R16, R31, 0x4, R16 ;  /* 0x000000041f104825 */ /* 0x010fcc00078e0010 */
[----:B------:R-:W2:Y:S02]  /*39d0*/  @P4 LDG.E R16, desc[UR10][R16.64] ;  /* 0x0000000a10104981 */ /* 0x000ea4000c1e1900 */
[----:B--2---:R-:W-:-:S05]  /*39e0*/  @P4 FFMA R33, R18, R16, R33 ;  /* 0x0000001012214223 */ /* 0x004fca0000000021 */
[----:B------:R3:W-:Y:S02]  /*39f0*/  @P4 STG.E desc[UR10][R22.64], R33 ;  /* 0x0000002116004986 */ /* 0x0007e4000c10190a */
.L_x_49:
[----:B------:R-:W-:-:S05]  /*3a00*/  VIADD R29, R29, 0x1 ;  /* 0x000000011d1d7836 */ /* 0x000fca0000000000 */
[----:B------:R-:W-:-:S13]  /*3a10*/  ISETP.NE.AND P4, PT, R29, R30, PT ;  /* 0x0000001e1d00720c */ /* 0x000fda0003f85270 */
[----:B------:R-:W-:Y:S05]  /*3a20*/  @P4 BRA `(.L_x_51) ;  /* 0xfffffff4008c4947 */ /* 0x000fea000383ffff */
[----:B------:R-:W-:Y:S05]  /*3a30*/  @P3 BRA `(.L_x_52) ;  /* 0xfffffff400783947 */ /* 0x000fea000383ffff */
.L_x_39:
[----:B------:R-:W-:Y:S05]  /*3a40*/  BSYNC.RECONVERGENT B0 ;  /* 0x0000000000007941 */ /* 0x000fea0003800200 */
.L_x_38:
[----:B------:R-:W-:Y:S01]  /*3a50*/  ISETP.GE.AND P3, PT, R12, R25, PT ;  /* 0x000000190c00720c */ /* 0x000fe20003f66270 */
[----:B------:R-:W-:-:S12]  /*3a60*/  BSSY.RECONVERGENT B0, `(.L_x_53) ;  /* 0x0000057000007945 */ /* 0x000fd80003800200 */
[----:B------:R-:W-:Y:S05]  /*3a70*/  @P3 BRA `(.L_x_54) ;  /* 0x0000000400543947 */ /* 0x000fea0003800000 */
[----:B01----:R-:W0:Y:S01]  /*3a80*/  LDC.64 R18, c[0x0][0x3b8] ;  /* 0x0000ee00ff127b82 */ /* 0x003e220000000a00 */
[----:B------:R-:W-:Y:S01]  /*3a90*/  BSSY.RECONVERGENT B1, `(.L_x_55) ;  /* 0x000001c000017945 */ /* 0x000fe20003800200 */
[----:B--234-:R-:W-:-:S07]  /*3aa0*/  MOV R21, R12 ;  /* 0x0000000c00157202 */ /* 0x01cfce0000000f00 */
.L_x_59:
[----:B------:R-:W1:Y:S02]  /*3ab0*/  LDC.64 R16, c[0x0][0x3c8] ;  /* 0x0000f200ff107b82 */ /* 0x000e640000000a00 */
[----:B-1----:R-:W-:-:S05]  /*3ac0*/  IMAD.WIDE R16, R21, 0x4, R16 ;  /* 0x0000000415107825 */ /* 0x002fca00078e0210 */
[----:B------:R-:W2:Y:S02]  /*3ad0*/  LDG.E R27, desc[UR10][R16.64] ;  /* 0x0000000a101b7981 */ /* 0x000ea4000c1e1900 */
[----:B--2---:R-:W-:-:S13]  /*3ae0*/  FSETP.NEU.AND P3, PT, R27, RZ, PT ;  /* 0x000000ff1b00720b */ /* 0x004fda0003f6d000 */
[----:B------:R-:W-:Y:S05]  /*3af0*/  @!P3 BRA `(.L_x_56) ;  /* 0x000000000054b947 */ /* 0x000fea0003800000 */
[----:B0-----:R-:W-:-:S06]  /*3b00*/  IMAD.WIDE R16, R21, 0x4, R18 ;  /* 0x0000000415107825 */ /* 0x001fcc00078e0212 */
[----:B------:R-:W2:Y:S01]  /*3b10*/  LDG.E R16, desc[UR10][R16.64] ;  /* 0x0000000a10107981 */ /* 0x000ea2000c1e1900 */
[----:B------:R-:W0:Y:S01]  /*3b20*/  MUFU.RCP R20, R27 ;  /* 0x0000001b00147308 */ /* 0x000e220000001000 */
[----:B------:R-:W-:Y:S01]  /*3b30*/  BSSY.RECONVERGENT B2, `(.L_x_57) ;  /* 0x000000b000027945 */ /* 0x000fe20003800200 */
[----:B0-----:R-:W-:-:S04]  /*3b40*/  FFMA R23, -R27, R20, 1 ;  /* 0x3f8000001b177423 */ /* 0x001fc80000000114 */
[----:B------:R-:W-:Y:S02]  /*3b50*/  FFMA R23, R20, R23, R20 ;  /* 0x0000001714177223 */ /* 0x000fe40000000014 */
[----:B--2---:R-:W0:Y:S02]  /*3b60*/  FCHK P3, R16, R27 ;  /* 0x0000001b10007302 */ /* 0x004e240000060000 */
[----:B------:R-:W-:-:S04]  /*3b70*/  FFMA R20, R16, R23, RZ ;  /* 0x0000001710147223 */ /* 0x000fc800000000ff */
[----:B------:R-:W-:-:S04]  /*3b80*/  FFMA R22, -R27, R20, R16 ;  /* 0x000000141b167223 */ /* 0x000fc80000000110 */
[----:B------:R-:W-:Y:S01]  /*3b90*/  FFMA R23, R23, R22, R20 ;  /* 0x0000001617177223 */ /* 0x000fe20000000014 */
[----:B0-----:R-:W-:Y:S06]  /*3ba0*/  @!P3 BRA `(.L_x_58) ;  /* 0x00000000000cb947 */ /* 0x001fec0003800000 */
[----:B------:R-:W-:Y:S02]  /*3bb0*/  MOV R17, R27 ;  /* 0x0000001b00117202 */ /* 0x000fe40000000f00 */
[----:B------:R-:W-:-:S07]  /*3bc0*/  MOV R20, 0x3be0 ;  /* 0x00003be000147802 */ /* 0x000fce0000000f00 */
[----:B------:R-:W-:Y:S05]  /*3bd0*/  CALL.REL.NOINC `($__internal_0_$__cuda_sm3x_div_rn_noftz_f32_slowpath) ;  /* 0x0000003800cc7944 */ /* 0x000fea0003c00000 */
.L_x_58:
[----:B------:R-:W-:Y:S05]  /*3be0*/  BSYNC.RECONVERGENT B2 ;  /* 0x0000000000027941 */ /* 0x000fea0003800200 */
.L_x_57:
[----:B------:R-:W0:Y:S02]  /*3bf0*/  LDC.64 R16, c[0x0][0x3d0] ;  /* 0x0000f400ff107b82 */ /* 0x000e240000000a00 */
[C---:B0-----:R-:W-:Y:S01]  /*3c00*/  IMAD.WIDE R16, R21.reuse, 0x4, R16 ;  /* 0x0000000415107825 */ /* 0x041fe200078e0210 */
[----:B------:R-:W-:-:S04]  /*3c10*/  IADD3 R21, PT, PT, R21, 0x1, RZ ;  /* 0x0000000115157810 */ /* 0x000fc80007ffe0ff */
[----:B------:R1:W-:Y:S01]  /*3c20*/  STG.E desc[UR10][R16.64], R23 ;  /* 0x0000001710007986 */ /* 0x0003e2000c10190a */
[----:B------:R-:W-:-:S13]  /*3c30*/  ISETP.NE.AND P3, PT, R21, R25, PT ;  /* 0x000000191500720c */ /* 0x000fda0003f65270 */
[----:B-1----:R-:W-:Y:S05]  /*3c40*/  @P3 BRA `(.L_x_59) ;  /* 0xfffffffc00983947 */ /* 0x002fea000383ffff */
.L_x_56:
[----:B------:R-:W-:Y:S05]  /*3c50*/  BSYNC.RECONVERGENT B1 ;  /* 0x0000000000017941 */ /* 0x000fea0003800200 */
.L_x_55:
[----:B------:R-:W-:Y:S01]  /*3c60*/  IADD3 R16, PT, PT, -R12, R25, RZ ;  /* 0x000000190c107210 */ /* 0x000fe20007ffe1ff */
[----:B------:R-:W-:Y:S01]  /*3c70*/  BSSY.RECONVERGENT B1, `(.L_x_60) ;  /* 0x000001b000017945 */ /* 0x000fe20003800200 */
[----:B------:R-:W-:Y:S02]  /*3c80*/  MOV R21, R12 ;  /* 0x0000000c00157202 */ /* 0x000fe40000000f00 */
[----:B------:R-:W-:-:S13]  /*3c90*/  LOP3.LUT P3, R22, R16, 0x3, RZ, 0xc0, !PT ;  /* 0x0000000310167812 */ /* 0x000fda000786c0ff */
[----:B------:R-:W-:Y:S05]  /*3ca0*/  @!P3 BRA `(.L_x_61) ;  /* 0x00000000005cb947 */ /* 0x000fea0003800000 */
[----:B0-----:R-:W0:Y:S08]  /*3cb0*/  LDC.64 R18, c[0x0][0x3a0] ;  /* 0x0000e800ff127b82 */ /* 0x001e300000000a00 */
[----:B------:R-:W1:Y:S01]  /*3cc0*/  LDC.64 R16, c[0x0][0x3d0] ;  /* 0x0000f400ff107b82 */ /* 0x000e620000000a00 */
[----:B0-----:R-:W-:-:S05]  /*3cd0*/  IMAD.WIDE R18, R12, 0x4, R18 ;  /* 0x000000040c127825 */ /* 0x001fca00078e0212 */
[----:B------:R-:W2:Y:S01]  /*3ce0*/  LDG.E R20, desc[UR10][R18.64] ;  /* 0x0000000a12147981 */ /* 0x000ea2000c1e1900 */
[----:B-1----:R-:W-:-:S05]  /*3cf0*/  IMAD.WIDE R16, R12, 0x4, R16 ;  /* 0x000000040c107825 */ /* 0x002fca00078e0210 */
[----:B------:R-:W2:Y:S01]  /*3d00*/  LDG.E R21, desc[UR10][R16.64] ;  /* 0x0000000a10157981 */ /* 0x000ea2000c1e1900 */
[----:B------:R-:W-:Y:S01]  /*3d10*/  ISETP.NE.AND P3, PT, R22, 0x1, PT ;  /* 0x000000011600780c */ /* 0x000fe20003f65270 */
[----:B--2---:R-:W-:-:S05]  /*3d20*/  FMUL R23, R20, R21 ;  /* 0x0000001514177220 */ /* 0x004fca0000400000 */
[----:B------:R1:W-:Y:S01]  /*3d30*/  STG.E desc[UR10][R18.64], R23 ;  /* 0x0000001712007986 */ /* 0x0003e2000c10190a */
[----:B------:R-:W-:-:S06]  /*3d40*/  IADD3 R21, PT, PT, R12, 0x1, RZ ;  /* 0x000000010c157810 */ /* 0x000fcc0007ffe0ff */
[----:B------:R-:W-:Y:S05]  /*3d50*/  @!P3 BRA `(.L_x_61) ;  /* 0x000000000030b947 */ /* 0x000fea0003800000 */
[----:B------:R-:W1:Y:S04]  /*3d60*/  LDG.E R20, desc[UR10][R18.64+0x4] ;  /* 0x0000040a12147981 */ /* 0x000e68000c1e1900 */
[----:B------:R-:W1:Y:S01]  /*3d70*/  LDG.E R21, desc[UR10][R16.64+0x4] ;  /* 0x0000040a10157981 */ /* 0x000e62000c1e1900 */
[----:B------:R-:W-:Y:S01]  /*3d80*/  ISETP.NE.AND P3, PT, R22, 0x2, PT ;  /* 0x000000021600780c */ /* 0x000fe20003f65270 */
[----:B-1----:R-:W-:Y:S01]  /*3d90*/  FMUL R23, R20, R21 ;  /* 0x0000001514177220 */ /* 0x002fe20000400000 */
[----:B------:R-:W-:-:S04]  /*3da0*/  VIADD R21, R12, 0x2 ;  /* 0x000000020c157836 */ /* 0x000fc80000000000 */
[----:B------:R2:W-:Y:S07]  /*3db0*/  STG.E desc[UR10][R18.64+0x4], R23 ;  /* 0x0000041712007986 */ /* 0x0005ee000c10190a */
[----:B------:R-:W-:Y:S05]  /*3dc0*/  @!P3 BRA `(.L_x_61) ;  /* 0x000000000014b947 */ /* 0x000fea0003800000 */
[----:B------:R-:W2:Y:S04]  /*3dd0*/  LDG.E R17, desc[UR10][R16.64+0x8] ;  /* 0x0000080a10117981 */ /* 0x000ea8000c1e1900 */
[----:B------:R-:W2:Y:S01]  /*3de0*/  LDG.E R20, desc[UR10][R18.64+0x8] ;  /* 0x0000080a12147981 */ /* 0x000ea2000c1e1900 */
[----:B------:R-:W-:Y:S01]  /*3df0*/  IADD3 R21, PT, PT, R12, 0x3, RZ ;  /* 0x000000030c157810 */ /* 0x000fe20007ffe0ff */
[----:B--2---:R-:W-:-:S05]  /*3e00*/  FMUL R23, R20, R17 ;  /* 0x0000001114177220 */ /* 0x004fca0000400000 */
[----:B------:R3:W-:Y:S02]  /*3e10*/  STG.E desc[UR10][R18.64+0x8], R23 ;  /* 0x0000081712007986 */ /* 0x0007e4000c10190a */
.L_x_61:
[----:B------:R-:W-:Y:S05]  /*3e20*/  BSYNC.RECONVERGENT B1 ;  /* 0x0000000000017941 */ /* 0x000fea0003800200 */
.L_x_60:
[----:B------:R-:W-:-:S04]  /*3e30*/  IADD3 R16, PT, PT, R12, -R25, RZ ;  /* 0x800000190c107210 */ /* 0x000fc80007ffe0ff */
[----:B------:R-:W-:-:S13]  /*3e40*/  ISETP.GT.U32.AND P3, PT, R16, -0x4, PT ;  /* 0xfffffffc1000780c */ /* 0x000fda0003f64070 */
[----:B------:R-:W-:Y:S05]  /*3e50*/  @P3 BRA `(.L_x_54) ;  /* 0x00000000005c3947 */ /* 0x000fea0003800000 */
.L_x_62:
[----:B0123--:R-:W0:Y:S08]  /*3e60*/  LDC.64 R18, c[0x0][0x3a0] ;  /* 0x0000e800ff127b82 */ /* 0x00fe300000000a00 */
[----:B------:R-:W1:Y:S01]  /*3e70*/  LDC.64 R16, c[0x0][0x3d0] ;  /* 0x0000f400ff107b82 */ /* 0x000e620000000a00 */
[----:B0-----:R-:W-:-:S05]  /*3e80*/  IMAD.WIDE R18, R21, 0x4, R18 ;  /* 0x0000000415127825 */ /* 0x001fca00078e0212 */
[----:B------:R-:W2:Y:S01]  /*3e90*/  LDG.E R20, desc[UR10][R18.64] ;  /* 0x0000000a12147981 */ /* 0x000ea2000c1e1900 */
[----:B-1----:R-:W-:-:S05]  /*3ea0*/  IMAD.WIDE R16, R21, 0x4, R16 ;  /* 0x0000000415107825 */ /* 0x002fca00078e0210 */
[----:B------:R-:W2:Y:S02]  /*3eb0*/  LDG.E R23, desc[UR10][R16.64] ;  /* 0x0000000a10177981 */ /* 0x000ea4000c1e1900 */
[----:B--2---:R-:W-:Y:S02]  /*3ec0*/  FMUL R23, R20, R23 ;  /* 0x0000001714177220 */ /* 0x004fe40000400000 */
[----:B------:R-:W2:Y:S04]  /*3ed0*/  LDG.E R20, desc[UR10][R18.64+0x4] ;  /* 0x0000040a12147981 */ /* 0x000ea8000c1e1900 */
[----:B------:R0:W-:Y:S04]  /*3ee0*/  STG.E desc[UR10][R18.64], R23 ;  /* 0x0000001712007986 */ /* 0x0001e8000c10190a */
[----:B------:R-:W2:Y:S02]  /*3ef0*/  LDG.E R27, desc[UR10][R16.64+0x4] ;  /* 0x0000040a101b7981 */ /* 0x000ea4000c1e1900 */
[----:B--2---:R-:W-:-:S02]  /*3f00*/  FMUL R27, R20, R27 ;  /* 0x0000001b141b7220 */ /* 0x004fc40000400000 */
[----:B------:R-:W2:Y:S04]  /*3f10*/  LDG.E R20, desc[UR10][R18.64+0x8] ;  /* 0x0000080a12147981 */ /* 0x000ea8000c1e1900 */
[----:B------:R0:W-:Y:S04]  /*3f20*/  STG.E desc[UR10][R18.64+0x4], R27 ;  /* 0x0000041b12007986 */ /* 0x0001e8000c10190a */
[----:B------:R-:W2:Y:S02]  /*3f30*/  LDG.E R29, desc[UR10][R16.64+0x8] ;  /* 0x0000080a101d7981 */ /* 0x000ea4000c1e1900 */
[----:B--2---:R-:W-:-:S02]  /*3f40*/  FMUL R29, R20, R29 ;  /* 0x0000001d141d7220 */ /* 0x004fc40000400000 */
[----:B------:R-:W2:Y:S04]  /*3f50*/  LDG.E R20, desc[UR10][R18.64+0xc] ;  /* 0x00000c0a12147981 */ /* 0x000ea8000c1e1900 */
[----:B------:R0:W-:Y:S04]  /*3f60*/  STG.E desc[UR10][R18.64+0x8], R29 ;  /* 0x0000081d12007986 */ /* 0x0001e8000c10190a */
[----:B------:R-:W2:Y:S01]  /*3f70*/  LDG.E R31, desc[UR10][R16.64+0xc] ;  /* 0x00000c0a101f7981 */ /* 0x000ea2000c1e1900 */
[----:B------:R-:W-:-:S04]  /*3f80*/  IADD3 R21, PT, PT, R21, 0x4, RZ ;  /* 0x0000000415157810 */ /* 0x000fc80007ffe0ff */
[----:B------:R-:W-:Y:S01]  /*3f90*/  ISETP.NE.AND P3, PT, R21, R25, PT ;  /* 0x000000191500720c */ /* 0x000fe20003f65270 */
[----:B--2---:R-:W-:-:S05]  /*3fa0*/  FMUL R31, R20, R31 ;  /* 0x0000001f141f7220 */ /* 0x004fca0000400000 */
[----:B------:R0:W-:Y:S07]  /*3fb0*/  STG.E desc[UR10][R18.64+0xc], R31 ;  /* 0x00000c1f12007986 */ /* 0x0001ee000c10190a */
[----:B------:R-:W-:Y:S05]  /*3fc0*/  @P3 BRA `(.L_x_62) ;  /* 0xfffffffc00a43947 */ /* 0x000fea000383ffff */
.L_x_54:
[----:B------:R-:W-:Y:S05]  /*3fd0*/  BSYNC.RECONVERGENT B0 ;  /* 0x0000000000007941 */ /* 0x000fea0003800200 */
.L_x_53:
[----:B------:R-:W-:Y:S01]  /*3fe0*/  ISETP.NE.AND P3, PT, R26, RZ, PT ;  /* 0x000000ff1a00720c */ /* 0x000fe20003f65270 */
[----:B------:R-:W0:Y:S01]  /*3ff0*/  LDCU UR8, c[0x0][0x390] ;  /* 0x00007200ff0877ac */ /* 0x000e220008000800 */
[----:B------:R-:W-:Y:S01]  /*4000*/  BSSY.RECONVERGENT B0, `(.L_x_63) ;  /* 0x0000097000007945 */ /* 0x000fe20003800200 */
[----:B------:R-:W-:-:S10]  /*4010*/  UIADD3 UR16, UPT, UPT, UR12, -0x1, URZ ;  /* 0xffffffff0c107890 */ /* 0x000fd4000fffe0ff */
[----:B------:R-:W-:Y:S05]  /*4020*/  @P3 BRA `(.L_x_64) ;  /* 0x0000000800503947 */ /* 0x000fea0003800000 */
[----:B0-----:R-:W-:-:S07]  /*4030*/  MOV R27, R11 ;  /* 0x0000000b001b7202 */ /* 0x001fce0000000f00 */
.L_x_70:
[----:B------:R-:W-:Y:S01]  /*4040*/  UISETP.GE.U32.AND UP0, UPT, UR9, 0xf, UPT ;  /* 0x0000000f0900788c */ /* 0x000fe2000bf06070 */
[----:B--2---:R-:W-:-:S08]  /*4050*/  HFMA2 R32, -RZ, RZ, 0, 0 ;  /* 0x00000000ff207431 */ /* 0x004fd000000001ff */
[----:B0-----:R-:W-:Y:S05]  /*4060*/  BRA.U !UP0, `(.L_x_65) ;  /* 0x0000000108f07547 */ /* 0x001fea000b800000 */
[----:B------:R-:W-:-:S07]  /*4070*/  MOV R32, RZ ;  /* 0x000000ff00207202 */ /* 0x000fce0000000f00 */
.L_x_66:
[----:B-1-3--:R-:W4:Y:S08]  /*4080*/  LDC R33, c[0x0][0x38c] ;  /* 0x0000e300ff217b82 */ /* 0x00af300000000800 */
[----:B0-----:R-:W0:Y:S01]  /*4090*/  LDC.64 R18, c[0x0][0x3a0] ;  /* 0x0000e800ff127b82 */ /* 0x001e220000000a00 */
[----:B----4-:R-:W-:-:S04]  /*40a0*/  IMAD R17, R32, R33, R27 ;  /* 0x0000002120117224 */ /* 0x010fc800078e021b */
[----:B0-----:R-:W-:-:S03]  /*40b0*/  IMAD.WIDE R18, R17, 0x4, R18 ;  /* 0x0000000411127825 */ /* 0x001fc600078e0212 */
[----:B------:R-:W0:Y:S02]  /*40c0*/  LDC.64 R16, c[0x0][0x3b0] ;  /* 0x0000ec00ff107b82 */ /* 0x000e240000000a00 */
[----:B------:R-:W2:Y:S01]  /*40d0*/  LDG.E R31, desc[UR10][R18.64] ;  /* 0x0000000a121f7981 */ /* 0x000ea2000c1e1900 */
[----:B------:R-:W-:Y:S02]  /*40e0*/  IMAD R21, R27, UR8, R32 ;  /* 0x000000081b157c24 */ /* 0x000fe4000f8e0220 */
        /* <DEDUP_REMOVED lines=8> */
[----:B--2---:R-:W-:Y:S04]  /*4170*/  STG.E desc[UR10][R16.64+0x8], R37 ;  /* 0x0000082510007986 */ /* 0x004fe8000c10190a */
[----:B------:R-:W2:Y:S01]  /*4180*/  LDG.E R34, desc[UR10][R20.64] ;  /* 0x0000000a14227981 */ /* 0x000ea2000c1e1900 */
[----:B------:R-:W-:-:S03]  /*4190*/  IMAD.WIDE R18, R33, 0x4, R20 ;  /* 0x0000000421127825 */ /* 0x000fc600078e0214 */
[----:B--2---:R-:W-:Y:S04]  /*41a0*/  STG.E desc[UR10][R16.64+0xc], R34 ;  /* 0x00000c2210007986 */ /* 0x004fe8000c10190a */
[----:B------:R-:W2:Y:S01]  /*41b0*/  LDG.E R36, desc[UR10][R18.64] ;  /* 0x0000000a12247981 */ /* 0x000ea2000c1e1900 */
[----:B0-----:R-:W-:-:S03]  /*41c0*/  IMAD.WIDE R30, R33, 0x4, R18 ;  /* 0x00000004211e7825 */ /* 0x001fc600078e0212 */
[----:B--2---:R-:W-:Y:S04]  /*41d0*/  STG.E desc[UR10][R16.64+0x10], R36 ;  /* 0x0000102410007986 */ /* 0x004fe8000c10190a */
[----:B-1----:R-:W2:Y:S01]  /*41e0*/  LDG.E R35, desc[UR10][R30.64] ;  /* 0x0000000a1e237981 */ /* 0x002ea2000c1e1900 */
[----:B------:R-:W-:-:S03]  /*41f0*/  IMAD.WIDE R28, R33, 0x4, R30 ;  /* 0x00000004211c7825 */ /* 0x000fc600078e021e */
[----:B--2---:R0:W-:Y:S04]  /*4200*/  STG.E desc[UR10][R16.64+0x14], R35 ;  /* 0x0000142310007986 */ /* 0x0041e8000c10190a */
[----:B0-----:R-:W2:Y:S01]  /*4210*/  LDG.E R35, desc[UR10][R28.64] ;  /* 0x0000000a1c237981 */ /* 0x001ea2000c1e1900 */
        /* <DEDUP_REMOVED lines=9> */
[----:B------:R-:W-:-:S03]  /*42b0*/  IMAD.WIDE R30, R33, 0x4, R18 ;  /* 0x00000004211e7825 */ /* 0x000fc600078e0212 */
[----:B--2---:R-:W-:Y:S04]  /*42c0*/  STG.E desc[UR10][R16.64+0x24], R36 ;  /* 0x0000242410007986 */ /* 0x004fe8000c10190a */
[----:B0-----:R-:W2:Y:S01]  /*42d0*/  LDG.E R35, desc[UR10][R30.64] ;  /* 0x0000000a1e237981 */ /* 0x001ea2000c1e1900 */
[----:B------:R-:W-:-:S03]  /*42e0*/  IMAD.WIDE R28, R33, 0x4, R30 ;  /* 0x00000004211c7825 */ /* 0x000fc600078e021e */
[----:B--2---:R0:W-:Y:S04]  /*42f0*/  STG.E desc[UR10][R16.64+0x28], R35 ;  /* 0x0000282310007986 */ /* 0x0041e8000c10190a */
[----:B0-----:R-:W2:Y:S01]  /*4300*/  LDG.E R35, desc[UR10][R28.64] ;  /* 0x0000000a1c237981 */ /* 0x001ea2000c1e1900 */
[----:B------:R-:W-:-:S03]  /*4310*/  IMAD.WIDE R22, R33, 0x4, R28 ;  /* 0x0000000421167825 */ /* 0x000fc600078e021c */
        /* <DEDUP_REMOVED lines=11> */
[----:B------:R-:W-:Y:S01]  /*43d0*/  ULOP3.LUT UR7, UR8, 0x7ffffff0, URZ, 0xc0, !UPT ;  /* 0x7ffffff008077892 */ /* 0x000fe2000f8ec0ff */
[----:B------:R-:W-:-:S05]  /*43e0*/  VIADD R32, R32, 0x10 ;  /* 0x0000001020207836 */ /* 0x000fca0000000000 */
[----:B------:R-:W-:Y:S01]  /*43f0*/  ISETP.NE.AND P3, PT, R32, UR7, PT ;  /* 0x0000000720007c0c */ /* 0x000fe2000bf65270 */
[----:B--2---:R0:W-:-:S12]  /*4400*/  STG.E desc[UR10][R16.64+0x3c], R31 ;  /* 0x00003c1f10007986 */ /* 0x0041d8000c10190a */
[----:B------:R-:W-:Y:S05]  /*4410*/  @P3 BRA `(.L_x_66) ;  /* 0xfffffffc00183947 */ /* 0x000fea000383ffff */
[----:B------:R-:W-:-:S07]  /*4420*/  MOV R32, UR7 ;  /* 0x0000000700207c02 */ /* 0x000fce0008000f00 */
.L_x_65:
[----:B------:R-:W2:Y:S02]  /*4430*/  LDCU UR15, c[0x0][0x390] ;  /* 0x00007200ff0f77ac */ /* 0x000ea40008000800 */
[----:B--2---:R-:W-:-:S09]  /*4440*/  ULOP3.LUT UP0, UR7, UR15, 0xf, URZ, 0xc0, !UPT ;  /* 0x0000000f0f077892 */ /* 0x004fd2000f80c0ff */
[----:B------:R-:W-:Y:S05]  /*4450*/  BRA.U !UP0, `(.L_x_67) ;  /* 0x0000000508387547 */ /* 0x000fea000b800000 */
[----:B------:R-:W-:Y:S02]  /*4460*/  UIADD3 UR7, UPT, UPT, UR7, -0x1, URZ ;  /* 0xffffffff07077890 */ /* 0x000fe4000fffe0ff */
[----:B------:R-:W-:Y:S02]  /*4470*/  UISETP.NE.AND UP1, UPT, UR12, URZ, UPT ;  /* 0x000000ff0c00728c */ /* 0x000fe4000bf25270 */
[----:B------:R-:W-:-:S09]  /*4480*/  UISETP.GE.U32.AND UP0, UPT, UR7, 0x7, UPT ;  /* 0x000000070700788c */ /* 0x000fd2000bf06070 */
[----:B------:R-:W-:Y:S05]  /*4490*/  BRA.U !UP0, `(.L_x_68) ;  /* 0x00000001087c7547 */ /* 0x000fea000b800000 */
[----:B-1-3--:R-:W0:Y:S08]  /*44a0*/  LDC R33, c[0x0][0x38c] ;  /* 0x0000e300ff217b82 */ /* 0x00ae300000000800 */
[----:B------:R-:W1:Y:S01]  /*44b0*/  LDC.64 R18, c[0x0][0x3a0] ;  /* 0x0000e800ff127b82 */ /* 0x000e620000000a00 */
[----:B0---4-:R-:W-:-:S04]  /*44c0*/  IMAD R17, R32, R33, R27 ;  /* 0x0000002120117224 */ /* 0x011fc800078e021b */
[----:B-1----:R-:W-:-:S03]  /*44d0*/  IMAD.WIDE R18, R17, 0x4, R18 ;  /* 0x0000000411127825 */ /* 0x002fc600078e0212 */
        /* <DEDUP_REMOVED lines=21> */
[----:B-1----:R-:W3:Y:S01]  /*4630*/  LDG.E R37, desc[UR10][R18.64] ;  /* 0x0000000a12257981 */ /* 0x002ee2000c1e1900 */
[----:B------:R-:W-:-:S03]  /*4640*/  IMAD.WIDE R30, R33, 0x4, R18 ;  /* 0x00000004211e7825 */ /* 0x000fc600078e0212 */
[----:B---3--:R2:W-:Y:S04]  /*4650*/  STG.E desc[UR10][R16.64+0x18], R37 ;  /* 0x0000182510007986 */ /* 0x0085e8000c10190a */
[----:B------:R-:W3:Y:S01]  /*4660*/  LDG.E R31, desc[UR10][R30.64] ;  /* 0x0000000a1e1f7981 */ /* 0x000ee2000c1e1900 */
[----:B------:R-:W-:-:S03]  /*4670*/  IADD3 R32, PT, PT, R32, 0x8, RZ ;  /* 0x0000000820207810 */ /* 0x000fc60007ffe0ff */
[----:B---3--:R2:W-:Y:S04]  /*4680*/  STG.E desc[UR10][R16.64+0x1c], R31 ;  /* 0x00001c1f10007986 */ /* 0x0085e8000c10190a */
.L_x_68:
[----:B------:R-:W-:Y:S05]  /*4690*/  BRA.U !UP1, `(.L_x_67) ;  /* 0x0000000109a87547 */ /* 0x000fea000b800000 */
[----:B------:R-:W-:Y:S02]  /*46a0*/  UISETP.GE.U32.AND UP0, UPT, UR16, 0x3, UPT ;  /* 0x000000031000788c */ /* 0x000fe4000bf06070 */
[----:B------:R-:W-:-:S07]  /*46b0*/  UISETP.NE.AND UP1, UPT, UR13, URZ, UPT ;  /* 0x000000ff0d00728c */ /* 0x000fce000bf25270 */
[----:B------:R-:W-:Y:S05]  /*46c0*/  BRA.U !UP0, `(.L_x_69) ;  /* 0x00000001084c7547 */ /* 0x000fea000b800000 */
[----:B01234-:R-:W0:Y:S08]  /*46d0*/  LDC R17, c[0x0][0x38c] ;  /* 0x0000e300ff117b82 */ /* 0x01fe300000000800 */
[----:B------:R-:W1:Y:S01]  /*46e0*/  LDC.64 R28, c[0x0][0x3a0] ;  /* 0x0000e800ff1c7b82 */ /* 0x000e620000000a00 */
[----:B0-----:R-:W-:-:S04]  /*46f0*/  IMAD R19, R32, R17, R27 ;  /* 0x0000001120137224 */ /* 0x001fc800078e021b */
        /* <DEDUP_REMOVED lines=16> */
.L_x_69:
[----:B------:R-:W-:Y:S05]  /*4800*/  BRA.U !UP1, `(.L_x_67) ;  /* 0x00000001094c7547 */ /* 0x000fea000b800000 */
[----:B-123--:R-:W4:Y:S08]  /*4810*/  LDC R29, c[0x0][0x38c] ;  /* 0x0000e300ff1d7b82 */ /* 0x00ef300000000800 */
[----:B0-----:R-:W0:Y:S01]  /*4820*/  LDC.64 R18, c[0x0][0x3a0] ;  /* 0x0000e800ff127b82 */ /* 0x001e220000000a00 */
[----:B----4-:R-:W-:-:S04]  /*4830*/  IMAD R17, R32, R29, R27 ;  /* 0x0000001d20117224 */ /* 0x010fc800078e021b */
[----:B0-----:R-:W-:-:S03]  /*4840*/  IMAD.WIDE R18, R17, 0x4, R18 ;  /* 0x0000000411127825 */ /* 0x001fc600078e0212 */
[----:B------:R-:W0:Y:S02]  /*4850*/  LDC.64 R16, c[0x0][0x3b0] ;  /* 0x0000ec00ff107b82 */ /* 0x000e240000000a00 */
[----:B------:R-:W2:Y:S01]  /*4860*/  LDG.E R21, desc[UR10][R18.64] ;  /* 0x0000000a12157981 */ /* 0x000ea2000c1e1900 */
[----:B------:R-:W-:Y:S01]  /*4870*/  IMAD R23, R27, UR15, R32 ;  /* 0x0000000f1b177c24 */ /* 0x000fe2000f8e0220 */
[----:B------:R-:W-:-:S03]  /*4880*/  UISETP.NE.AND UP0, UPT, UR13, 0x1, UPT ;  /* 0x000000010d00788c */ /* 0x000fc6000bf05270 */
[----:B0-----:R-:W-:-:S05]  /*4890*/  IMAD.WIDE R16, R23, 0x4, R16 ;  /* 0x0000000417107825 */ /* 0x001fca00078e0210 */
[----:B--2---:R0:W-:Y:S01]  /*48a0*/  STG.E desc[UR10][R16.64], R21 ;  /* 0x0000001510007986 */ /* 0x0041e2000c10190a */
[----:B------:R-:W-:Y:S05]  /*48b0*/  BRA.U !UP0, `(.L_x_67) ;  /* 0x0000000108207547 */ /* 0x000fea000b800000 */
[----:B------:R-:W-:-:S05]  /*48c0*/  IMAD.WIDE R18, R29, 0x4, R18 ;  /* 0x000000041d127825 */ /* 0x000fca00078e0212 */
[----:B0-----:R-:W2:Y:S01]  /*48d0*/  LDG.E R21, desc[UR10][R18.64] ;  /* 0x0000000a12157981 */ /* 0x001ea2000c1e1900 */
[----:B------:R-:W-:-:S03]  /*48e0*/  UISETP.NE.AND UP0, UPT, UR13, 0x2, UPT ;  /* 0x000000020d00788c */ /* 0x000fc6000bf05270 */
[----:B--2---:R0:W-:Y:S06]  /*48f0*/  STG.E desc[UR10][R16.64+0x4], R21 ;  /* 0x0000041510007986 */ /* 0x0041ec000c10190a */
[----:B------:R-:W-:Y:S05]  /*4900*/  BRA.U !UP0, `(.L_x_67) ;  /* 0x00000001080c7547 */ /* 0x000fea000b800000 */
[----:B------:R-:W-:-:S06]  /*4910*/  IMAD.WIDE R18, R29, 0x4, R18 ;  /* 0x000000041d127825 */ /* 0x000fcc00078e0212 */
[----:B------:R-:W2:Y:S04]  /*4920*/  LDG.E R19, desc[UR10][R18.64] ;  /* 0x0000000a12137981 */ /* 0x000ea8000c1e1900 */
[----:B--2---:R1:W-:Y:S02]  /*4930*/  STG.E desc[UR10][R16.64+0x8], R19 ;  /* 0x0000081310007986 */ /* 0x0043e4000c10190a */
.L_x_67:
[----:B------:R-:W-:-:S04]  /*4940*/  IADD3 R27, PT, PT, R27, 0x1, RZ ;  /* 0x000000011b1b7810 */ /* 0x000fc80007ffe0ff */
[----:B------:R-:W-:-:S13]  /*4950*/  ISETP.NE.AND P3, PT, R27, R8, PT ;  /* 0x000000081b00720c */ /* 0x000fda0003f65270 */
[----:B------:R-:W-:Y:S05]  /*4960*/  @P3 BRA `(.L_x_70) ;  /* 0xfffffff400b43947 */ /* 0x000fea000383ffff */
.L_x_64:
[----:B0-----:R-:W-:Y:S05]  /*4970*/  BSYNC.RECONVERGENT B0 ;  /* 0x0000000000007941 */ /* 0x001fea0003800200 */
.L_x_63:
[----:B------:R-:W-:Y:S04]  /*4980*/  BSSY.RECONVERGENT B0, `(.L_x_71) ;  /* 0x00000ce000007945 */ /* 0x000fe80003800200 */
[----:B------:R-:W-:Y:S05]  /*4990*/  @P2 BRA `(.L_x_72) ;  /* 0x0000000c00302947 */ /* 0x000fea0003800000 */
[----:B------:R-:W0:Y:S02]  /*49a0*/  LDCU UR7, c[0x0][0x38c] ;  /* 0x00007180ff0777ac */ /* 0x000e240008000800 */
[----:B0-----:R-:W-:-:S09]  /*49b0*/  UISETP.GT.AND UP0, UPT, UR7, URZ, UPT ;  /* 0x000000ff0700728c */ /* 0x001fd2000bf04270 */
[----:B------:R-:W-:Y:S05]  /*49c0*/  BRA.U UP0, `(.L_x_73) ;  /* 0x0000000100e07547 */ /* 0x000fea000b800000 */
[----:B------:R-:W-:-:S07]  /*49d0*/  MOV R20, R10 ;  /* 0x0000000a00147202 */ /* 0x000fce0000000f00 */
.L_x_79:
[----:B------:R-:W-:Y:S01]  /*49e0*/  UISETP.GE.U32.AND UP0, UPT, UR9, 0x7, UPT ;  /* 0x000000070900788c */ /* 0x000fe2000bf06070 */
[----:B-1234-:R-:W-:Y:S01]  /*49f0*/  MOV R21, R20 ;  /* 0x0000001400157202 */ /* 0x01efe20000000f00 */
[----:B------:R-:W-:Y:S02]  /*4a00*/  VIADD R20, R20, 0x1 ;  /* 0x0000000114147836 */ /* 0x000fe40000000000 */
[----:B------:R-:W-:-:S03]  /*4a10*/  HFMA2 R18, -RZ, RZ, 0, 0 ;  /* 0x00000000ff127431 */ /* 0x000fc600000001ff */
[----:B------:R-:W-:Y:S02]  /*4a20*/  ISETP.NE.AND P3, PT, R20, R9, PT ;  /* 0x000000091400720c */ /* 0x000fe40003f65270 */
[----:B0-----:R-:W-:Y:S11]  /*4a30*/  BRA.U !UP0, `(.L_x_74) ;  /* 0x0000000108447547 */ /* 0x001ff6000b800000 */
[----:B------:R-:W0:Y:S01]  /*4a40*/  LDC R23, c[0x0][0x390] ;  /* 0x0000e400ff177b82 */ /* 0x000e220000000800 */
[----:B------:R-:W-:-:S07]  /*4a50*/  MOV R22, RZ ;  /* 0x000000ff00167202 */ /* 0x000fce0000000f00 */
[----:B------:R-:W1:Y:S02]  /*4a60*/  LDC.64 R16, c[0x0][0x3d8] ;  /* 0x0000f600ff107b82 */ /* 0x000e640000000a00 */
.L_x_75:
        /* <DEDUP_REMOVED lines=14> */
.L_x_74:
[----:B------:R-:W-:-:S09]  /*4b50*/  UISETP.NE.AND UP0, UPT, UR12, URZ, UPT ;  /* 0x000000ff0c00728c */ /* 0x000fd2000bf05270 */
[----:B------:R-:W-:Y:S05]  /*4b60*/  BRA.U !UP0, `(.L_x_76) ;  /* 0x0000000108707547 */ /* 0x000fea000b800000 */
[----:B------:R-:W-:Y:S02]  /*4b70*/  UISETP.GE.U32.AND UP0, UPT, UR16, 0x3, UPT ;  /* 0x000000031000788c */ /* 0x000fe4000bf06070 */
[----:B------:R-:W-:-:S07]  /*4b80*/  UISETP.NE.AND UP1, UPT, UR13, URZ, UPT ;  /* 0x000000ff0d00728c */ /* 0x000fce000bf25270 */
[----:B------:R-:W-:Y:S05]  /*4b90*/  BRA.U !UP0, `(.L_x_77) ;  /* 0x0000000108247547 */ /* 0x000fea000b800000 */
        /* <DEDUP_REMOVED lines=9> */
.L_x_77:
        /* <DEDUP_REMOVED lines=10> */
.L_x_78:
[----:B------:R-:W-:-:S13]  /*4cd0*/  ISETP.NE.AND P4, PT, RZ, UR6, PT ;  /* 0x00000006ff007c0c */ /* 0x000fda000bf85270 */
[----:B------:R-:W2:Y:S08]  /*4ce0*/  @P4 LDC R19, c[0x0][0x390] ;  /* 0x0000e400ff134b82 */ /* 0x000eb00000000800 */
[----:B01----:R-:W0:Y:S01]  /*4cf0*/  @P4 LDC.64 R16, c[0x0][0x3d8] ;  /* 0x0000f600ff104b82 */ /* 0x003e220000000a00 */
[----:B--2---:R-:W-:-:S04]  /*4d00*/  @P4 IMAD R19, R21, R19, R18 ;  /* 0x0000001315134224 */ /* 0x004fc800078e0212 */
[----:B0-----:R-:W-:-:S05]  /*4d10*/  @P4 IMAD.WIDE R16, R19, 0x4, R16 ;  /* 0x0000000413104825 */ /* 0x001fca00078e0210 */
[----:B------:R1:W-:Y:S02]  /*4d20*/  @P4 STG.E desc[UR10][R16.64], RZ ;  /* 0x000000ff10004986 */ /* 0x0003e4000c10190a */
.L_x_76:
[----:B------:R-:W-:Y:S05]  /*4d30*/  @P3 BRA `(.L_x_79) ;  /* 0xfffffffc00283947 */ /* 0x000fea000383ffff */
[----:B------:R-:W-:Y:S05]  /*4d40*/  BRA `(.L_x_72) ;  /* 0x0000000800447947 */ /* 0x000fea0003800000 */
.L_x_73:
[----:B-123--:R-:W-:-:S07]  /*4d50*/  IMAD.MOV.U32 R28, RZ, RZ, R10 ;  /* 0x000000ffff1c7224 */ /* 0x00efce00078e000a */
.L_x_85:
[----:B------:R-:W-:Y:S01]  /*4d60*/  MOV R27, R28 ;  /* 0x0000001c001b7202 */ /* 0x000fe20000000f00 */
[----:B------:R-:W-:Y:S01]  /*4d70*/  HFMA2 R30, -RZ, RZ, 0, 0 ;  /* 0x00000000ff1e7431 */ /* 0x000fe200000001ff */
[----:B------:R-:W-:-:S04]  /*4d80*/  IADD3 R28, PT, PT, R28, 0x1, RZ ;  /* 0x000000011c1c7810 */ /* 0x000fc80007ffe0ff */
[----:B0123--:R-:W-:-:S13]  /*4d90*/  ISETP.NE.AND P3, PT, R28, R9, PT ;  /* 0x000000091c00720c */ /* 0x00ffda0003f65270 */
.L_x_84:
[----:B------:R-:W4:Y:S01]  /*4da0*/  LDC R29, c[0x0][0x390] ;  /* 0x0000e400ff1d7b82 */ /* 0x000f220000000800 */
[----:B------:R-:W-:Y:S02]  /*4db0*/  ISETP.GE.U32.AND P4, PT, R7, 0x7, PT ;  /* 0x000000070700780c */ /* 0x000fe40003f86070 */
[----:B------:R-:W-:Y:S02]  /*4dc0*/  MOV R32, RZ ;  /* 0x000000ff00207202 */ /* 0x000fe40000000f00 */
[----:B-123--:R-:W-:-:S03]  /*4dd0*/  MOV R31, RZ ;  /* 0x000000ff001f7202 */ /* 0x00efc60000000f00 */
[----:B0-----:R-:W0:Y:S01]  /*4de0*/  LDC.64 R22, c[0x0][0x3d8] ;  /* 0x0000f600ff167b82 */ /* 0x001e220000000a00 */
[----:B----4-:R-:W-:-:S04]  /*4df0*/  IMAD R17, R27, R29, R30 ;  /* 0x0000001d1b117224 */ /* 0x010fc800078e021e */
[----:B0-----:R-:W-:-:S05]  /*4e00*/  IMAD.WIDE R22, R17, 0x4, R22 ;  /* 0x0000000411167825 */ /* 0x001fca00078e0216 */
[----:B------:R0:W-:Y:S01]  /*4e10*/  STG.E desc[UR10][R22.64], RZ ;  /* 0x000000ff16007986 */ /* 0x0001e2000c10190a */
[----:B------:R-:W-:Y:S05]  /*4e20*/  @!P4 BRA `(.L_x_80) ;  /* 0x0000000000ecc947 */ /* 0x000fea0003800000 */
[----:B------:R-:W-:Y:S01]  /*4e30*/  HFMA2 R31, -RZ, RZ, 0, 0 ;  /* 0x00000000ff1f7431 */ /* 0x000fe200000001ff */
[----:B------:R-:W-:-:S07]  /*4e40*/  MOV R32, RZ ;  /* 0x000000ff00207202 */ /* 0x000fce0000000f00 */
.L_x_81:
        /* <DEDUP_REMOVED lines=9> */
[----:B------:R-:W-:-:S04]  /*4ee0*/  IMAD.IADD R33, R33, 0x1, R29 ;  /* 0x0000000121217824 */ /* 0x000fc800078e021d */
[----:B------:R-:W-:-:S04]  /*4ef0*/  IMAD.WIDE.U32 R36, R33, 0x4, R16 ;  /* 0x0000000421247825 */ /* 0x000fc800078e0010 */
[----:B--2---:R-:W-:-:S05]  /*4f00*/  FFMA R31, R34, R20, R31 ;  /* 0x00000014221f7223 */ /* 0x004fca000000001f */
[----:B------:R1:W-:Y:S04]  /*4f10*/  STG.E desc[UR10][R22.64], R31 ;  /* 0x0000001f16007986 */ /* 0x0003e8000c10190a */
        /* <DEDUP_REMOVED lines=39> */
[----:B------:R-:W-:Y:S01]  /*5190*/  ISETP.NE.AND P4, PT, R32, R4, PT ;  /* 0x000000042000720c */ /* 0x000fe20003f85270 */
[----:B---3--:R-:W-:-:S05]  /*51a0*/  FFMA R31, R34, R16, R33 ;  /* 0x00000010221f7223 */ /* 0x008fca0000000021 */
[----:B------:R2:W-:Y:S07]  /*51b0*/  STG.E desc[UR10][R22.64], R31 ;  /* 0x0000001f16007986 */ /* 0x0005ee000c10190a */
[----:B------:R-:W-:Y:S05]  /*51c0*/  @P4 BRA `(.L_x_81) ;  /* 0xfffffffc00204947 */ /* 0x000fea000383ffff */
[----:B------:R-:W-:-:S07]  /*51d0*/  IMAD.MOV.U32 R32, RZ, RZ, R4 ;  /* 0x000000ffff207224 */ /* 0x000fce00078e0004 */
.L_x_80:
[----:B------:R-:W-:-:S13]  /*51e0*/  ISETP.NE.AND P4, PT, R6, RZ, PT ;  /* 0x000000ff0600720c */ /* 0x000fda0003f85270 */
[----:B------:R-:W-:Y:S05]  /*51f0*/  @!P4 BRA `(.L_x_82) ;  /* 0x000000040008c947 */ /* 0x000fea0003800000 */
[----:B------:R-:W-:-:S04]  /*5200*/  IADD3 R16, PT, PT, R6, -0x1, RZ ;  /* 0xffffffff06107810 */ /* 0x000fc80007ffe0ff */
[----:B------:R-:W-:-:S13]  /*5210*/  ISETP.GE.U32.AND P4, PT, R16, 0x3, PT ;  /* 0x000000031000780c */ /* 0x000fda0003f86070 */
[----:B------:R-:W-:Y:S05]  /*5220*/  @!P4 BRA `(.L_x_83) ;  /* 0x000000000078c947 */ /* 0x000fea0003800000 */
        /* <DEDUP_REMOVED lines=9> */
[----:B------:R-:W-:-:S05]  /*52c0*/  IADD3 R33, PT, PT, R33, R29, RZ ;  /* 0x0000001d21217210 */ /* 0x000fca0007ffe0ff */
[----:B------:R-:W-:-:S04]  /*52d0*/  IMAD.WIDE.U32 R36, R33, 0x4, R16 ;  /* 0x0000000421247825 */ /* 0x000fc800078e0010 */
[----:B---3--:R-:W-:-:S05]  /*52e0*/  FFMA R31, R34, R20, R31 ;  /* 0x00000014221f7223 */ /* 0x008fca000000001f */
        /* <DEDUP_REMOVED lines=9> */
[----:B--2---:R-:W-:-:S05]  /*5380*/  IADD3 R35, PT, PT, R33, R29, RZ ;  /* 0x0000001d21237210 */ /* 0x004fca0007ffe0ff */
        /* <DEDUP_REMOVED lines=8> */
.L_x_83:
[----:B------:R-:W-:-:S13]  /*5410*/  ISETP.NE.AND P4, PT, R5, RZ, PT ;  /* 0x000000ff0500720c */ /* 0x000fda0003f85270 */
[----:B------:R-:W-:Y:S05]  /*5420*/  @!P4 BRA `(.L_x_82) ;  /* 0x00000000007cc947 */ /* 0x000fea0003800000 */
[----:B------:R-:W-:-:S13]  /*5430*/  ISETP.NE.AND P4, PT, R5, 0x1, PT ;  /* 0x000000010500780c */ /* 0x000fda0003f85270 */
[----:B------:R-:W1:Y:S01]  /*5440*/  @P4 LDC R16, c[0x0][0x38c] ;  /* 0x0000e300ff104b82 */ /* 0x000e620000000800 */
[----:B--23--:R-:W-:-:S07]  /*5450*/  @P4 IMAD R33, R32, R29, R30 ;  /* 0x0000001d20214224 */ /* 0x00cfce00078e021e */
[----:B------:R-:W2:Y:S08]  /*5460*/  @P4 LDC.64 R18, c[0x0][0x3b0] ;  /* 0x0000ec00ff124b82 */ /* 0x000eb00000000a00 */
[----:B------:R-:W3:Y:S01]  /*5470*/  @P4 LDC.64 R20, c[0x0][0x380] ;  /* 0x0000e000ff144b82 */ /* 0x000ee20000000a00 */
[----:B-1----:R-:W-:Y:S02]  /*5480*/  @P4 IMAD R35, R27, R16, R32 ;  /* 0x000000101b234224 */ /* 0x002fe400078e0220 */
[----:B--2---:R-:W-:-:S06]  /*5490*/  @P4 IMAD.WIDE.U32 R16, R33, 0x4, R18 ;  /* 0x0000000421104825 */ /* 0x004fcc00078e0012 */
[----:B------:R-:W2:Y:S01]  /*54a0*/  @P4 LDG.E R16, desc[UR10][R16.64] ;  /* 0x0000000a10104981 */ /* 0x000ea2000c1e1900 */
[----:B---3--:R-:W-:-:S05]  /*54b0*/  @P4 IMAD.WIDE R20, R35, 0x4, R20 ;  /* 0x0000000423144825 */ /* 0x008fca00078e0214 */
[----:B------:R-:W2:Y:S01]  /*54c0*/  @P4 LDG.E R34, desc[UR10][R20.64] ;  /* 0x0000000a14224981 */ /* 0x000ea2000c1e1900 */
[----:B------:R-:W-:Y:S01]  /*54d0*/  @P4 IADD3 R35, PT, PT, R33, R29, RZ ;  /* 0x0000001d21234210 */ /* 0x000fe20007ffe0ff */
[----:B--2---:R-:W-:-:S04]  /*54e0*/  @P4 FFMA R33, R34, R16, R31 ;  /* 0x0000001022214223 */ /* 0x004fc8000000001f */
[----:B------:R-:W-:Y:S01]  /*54f0*/  @P4 IMAD.WIDE.U32 R34, R35, 0x4, R18 ;  /* 0x0000000423224825 */ /* 0x000fe200078e0012 */
[----:B------:R1:W-:Y:S04]  /*5500*/  @P4 STG.E desc[UR10][R22.64], R33 ;  /* 0x0000002116004986 */ /* 0x0003e8000c10190a */
[----:B------:R-:W2:Y:S04]  /*5510*/  @P4 LDG.E R18, desc[UR10][R20.64+0x4] ;  /* 0x0000040a14124981 */ /* 0x000ea8000c1e1900 */
[----:B------:R-:W2:Y:S01]  /*5520*/  @P4 LDG.E R34, desc[UR10][R34.64] ;  /* 0x0000000a22224981 */ /* 0x000ea2000c1e1900 */
[----:B------:R-:W-:Y:S01]  /*5530*/  @P4 IADD3 R32, PT, PT, R32, 0x2, RZ ;  /* 0x0000000220204810 */ /* 0x000fe20007ffe0ff */
[----:B--2---:R-:W-:-:S05]  /*5540*/  @P4 FFMA R31, R18, R34, R33 ;  /* 0x00000022121f4223 */ /* 0x004fca0000000021 */
[----:B------:R2:W-:Y:S01]  /*5550*/  @P4 STG.E desc[UR10][R22.64], R31 ;  /* 0x0000001f16004986 */ /* 0x0005e2000c10190a */
[----:B------:R-:W-:-:S13]  /*5560*/  ISETP.NE.AND P4, PT, R3, RZ, PT ;  /* 0x000000ff0300720c */ /* 0x000fda0003f85270 */
[----:B------:R-:W3:Y:S08]  /*5570*/  @P4 LDC R37, c[0x0][0x38c] ;  /* 0x0000e300ff254b82 */ /* 0x000ef00000000800 */
[----:B------:R-:W4:Y:S08]  /*5580*/  @P4 LDC.64 R18, c[0x0][0x380] ;  /* 0x0000e000ff124b82 */ /* 0x000f300000000a00 */
[----:B------:R-:W5:Y:S01]  /*5590*/  @P4 LDC.64 R16, c[0x0][0x3b0] ;  /* 0x0000ec00ff104b82 */ /* 0x000f620000000a00 */
[----:B-1----:R-:W-:-:S02]  /*55a0*/  @P4 IMAD R33, R32, R29, R30 ;  /* 0x0000001d20214224 */ /* 0x002fc400078e021e */
[----:B---3--:R-:W-:-:S04]  /*55b0*/  @P4 IMAD R37, R27, R37, R32 ;  /* 0x000000251b254224 */ /* 0x008fc800078e0220 */
[----:B----4-:R-:W-:-:S06]  /*55c0*/  @P4 IMAD.WIDE R18, R37, 0x4, R18 ;  /* 0x0000000425124825 */ /* 0x010fcc00078e0212 */
[----:B------:R-:W2:Y:S01]  /*55d0*/  @P4 LDG.E R18, desc[UR10][R18.64] ;  /* 0x0000000a12124981 */ /* 0x000ea2000c1e1900 */
[----:B-----5:R-:W-:-:S06]  /*55e0*/  @P4 IMAD.WIDE.U32 R16, R33, 0x4, R16 ;  /* 0x0000000421104825 */ /* 0x020fcc00078e0010 */
[----:B------:R-:W2:Y:S02]  /*55f0*/  @P4 LDG.E R16, desc[UR10][R16.64] ;  /* 0x0000000a10104981 */ /* 0x000ea4000c1e1900 */
[----:B--2---:R-:W-:-:S05]  /*5600*/  @P4 FFMA R31, R18, R16, R31 ;  /* 0x00000010121f4223 */ /* 0x004fca000000001f */
[----:B------:R1:W-:Y:S02]  /*5610*/  @P4 STG.E desc[UR10][R22.64], R31 ;  /* 0x0000001f16004986 */ /* 0x0003e4000c10190a */
.L_x_82:
[----:B------:R-:W-:-:S05]  /*5620*/  VIADD R30, R30, 0x1 ;  /* 0x000000011e1e7836 */ /* 0x000fca0000000000 */
[----:B------:R-:W-:-:S13]  /*5630*/  ISETP.NE.AND P4, PT, R30, R29, PT ;  /* 0x0000001d1e00720c */ /* 0x000fda0003f85270 */
[----:B------:R-:W-:Y:S05]  /*5640*/  @P4 BRA `(.L_x_84) ;  /* 0xfffffff400d44947 */ /* 0x000fea000383ffff */
[----:B------:R-:W-:Y:S05]  /*5650*/  @P3 BRA `(.L_x_85) ;  /* 0xfffffff400c03947 */ /* 0x000fea000383ffff */
.L_x_72:
[----:B------:R-:W-:Y:S05]  /*5660*/  BSYNC.RECONVERGENT B0 ;  /* 0x0000000000007941 */ /* 0x000fea0003800200 */
.L_x_71:
[----:B------:R-:W-:Y:S04]  /*5670*/  BSSY.RECONVERGENT B0, `(.L_x_86) ;  /* 0x00000e0000007945 */ /* 0x000fe80003800200 */
[----:B------:R-:W-:Y:S05]  /*5680*/  @P0 BRA `(.L_x_87) ;  /* 0x0000000c00780947 */ /* 0x000fea0003800000 */
[----:B------:R-:W5:Y:S02]  /*5690*/  LDCU UR7, c[0x0][0x390] ;  /* 0x00007200ff0777ac */ /* 0x000f640008000800 */
[----:B-----5:R-:W-:-:S09]  /*56a0*/  UISETP.GT.AND UP0, UPT, UR7, URZ, UPT ;  /* 0x000000ff0700728c */ /* 0x020fd2000bf04270 */
[----:B------:R-:W-:Y:S05]  /*56b0*/  BRA.U UP0, `(.L_x_88) ;  /* 0x0000000100e47547 */ /* 0x000fea000b800000 */
[----:B------:R-:W-:-:S07]  /*56c0*/  MOV R20, R10 ;  /* 0x0000000a00147202 */ /* 0x000fce0000000f00 */
.L_x_94:
[----:B------:R-:W-:Y:S01]  /*56d0*/  ISETP.GE.U32.AND P4, PT, R7, 0x7, PT ;  /* 0x000000070700780c */ /* 0x000fe20003f86070 */
[----:B-123--:R-:W-:Y:S01]  /*56e0*/  HFMA2 R18, -RZ, RZ, 0, 0 ;  /* 0x00000000ff127431 */ /* 0x00efe200000001ff */
[----:B----4-:R-:W-:Y:S02]  /*56f0*/  MOV R21, R20 ;  /* 0x0000001400157202 */ /* 0x010fe40000000f00 */
[----:B------:R-:W-:-:S04]  /*5700*/  IADD3 R20, PT, PT, R20, 0x1, RZ ;  /* 0x0000000114147810 */ /* 0x000fc80007ffe0ff */
[----:B------:R-:W-:-:S05]  /*5710*/  ISETP.NE.AND P3, PT, R20, R9, PT ;  /* 0x000000091400720c */ /* 0x000fca0003f65270 */
[----:B------:R-:W-:Y:S08]  /*5720*/  @!P4 BRA `(.L_x_89) ;  /* 0x000000000044c947 */ /* 0x000ff00003800000 */
[----:B0-----:R-:W0:Y:S01]  /*5730*/  LDC R23, c[0x0][0x38c] ;  /* 0x0000e300ff177b82 */ /* 0x001e220000000800 */
[----:B------:R-:W-:-:S07]  /*5740*/  MOV R22, RZ ;  /* 0x000000ff00167202 */ /* 0x000fce0000000f00 */
[----:B------:R-:W1:Y:S02]  /*5750*/  LDC.64 R16, c[0x0][0x3e0] ;  /* 0x0000f800ff107b82 */ /* 0x000e640000000a00 */
.L_x_90:
        /* <DEDUP_REMOVED lines=14> */
.L_x_89:
[----:B------:R-:W-:-:S13]  /*5840*/  ISETP.NE.AND P4, PT, R6, RZ, PT ;  /* 0x000000ff0600720c */ /* 0x000fda0003f85270 */
[----:B------:R-:W-:Y:S05]  /*5850*/  @!P4 BRA `(.L_x_91) ;  /* 0x000000000074c947 */ /* 0x000fea0003800000 */
[----:B0-----:R-:W-:-:S05]  /*5860*/  VIADD R16, R6, 0xffffffff ;  /* 0xffffffff06107836 */ /* 0x001fca0000000000 */
        /* <DEDUP_REMOVED lines=11> */
.L_x_92:
        /* <DEDUP_REMOVED lines=11> */
.L_x_93:
[----:B------:R-:W-:-:S13]  /*59d0*/  ISETP.NE.AND P4, PT, R3, RZ, PT ;  /* 0x000000ff0300720c */ /* 0x000fda0003f85270 */
[----:B------:R-:W2:Y:S08]  /*59e0*/  @P4 LDC R19, c[0x0][0x38c] ;  /* 0x0000e300ff134b82 */ /* 0x000eb00000000800 */
[----:B01----:R-:W0:Y:S01]  /*59f0*/  @P4 LDC.64 R16, c[0x0][0x3e0] ;  /* 0x0000f800ff104b82 */ /* 0x003e220000000a00 */
[----:B--2---:R-:W-:-:S04]  /*5a00*/  @P4 IMAD R19, R21, R19, R18 ;  /* 0x0000001315134224 */ /* 0x004fc800078e0212 */
[----:B0-----:R-:W-:-:S05]  /*5a10*/  @P4 IMAD.WIDE R16, R19, 0x4, R16 ;  /* 0x0000000413104825 */ /* 0x001fca00078e0210 */
[----:B------:R1:W-:Y:S02]  /*5a20*/  @P4 STG.E desc[UR10][R16.64], RZ ;  /* 0x000000ff10004986 */ /* 0x0003e4000c10190a */
.L_x_91:
[----:B------:R-:W-:Y:S05]  /*5a30*/  @P3 BRA `(.L_x_94) ;  /* 0xfffffffc00243947 */ /* 0x000fea000383ffff */
[----:B------:R-:W-:Y:S05]  /*5a40*/  BRA `(.L_x_87) ;  /* 0x0000000800887947 */ /* 0x000fea0003800000 */
.L_x_88:
[----:B-123--:R-:W-:-:S07]  /*5a50*/  MOV R28, R10 ;  /* 0x0000000a001c7202 */ /* 0x00efce0000000f00 */
.L_x_100:
[----:B------:R-:W-:Y:S01]  /*5a60*/  MOV R27, R28 ;  /* 0x0000001c001b7202 */ /* 0x000fe20000000f00 */
[----:B------:R-:W-:Y:S01]  /*5a70*/  HFMA2 R30, -RZ, RZ, 0, 0 ;  /* 0x00000000ff1e7431 */ /* 0x000fe200000001ff */
[----:B------:R-:W-:-:S04]  /*5a80*/  IADD3 R28, PT, PT, R28, 0x1, RZ ;  /* 0x000000011c1c7810 */ /* 0x000fc80007ffe0ff */
[----:B-123--:R-:W-:-:S13]  /*5a90*/  ISETP.NE.AND P3, PT, R28, R9, PT ;  /* 0x000000091c00720c */ /* 0x00efda0003f65270 */
.L_x_99:
[----:B------:R-:W4:Y:S01]  /*5aa0*/  LDC R29, c[0x0][0x38c] ;  /* 0x0000e300ff1d7b82 */ /* 0x000f220000000800 */
[----:B------:R-:W-:Y:S01]  /*5ab0*/  UISETP.GE.U32.AND UP0, UPT, UR9, 0x7, UPT ;  /* 0x000000070900788c */ /* 0x000fe2000bf06070 */
[----:B------:R-:W-:Y:S01]  /*5ac0*/  MOV R32, RZ ;  /* 0x000000ff00207202 */ /* 0x000fe20000000f00 */
[----:B-123--:R-:W-:-:S05]  /*5ad0*/  IMAD.MOV.U32 R31, RZ, RZ, RZ ;  /* 0x000000ffff1f7224 */ /* 0x00efca00078e00ff */
[----:B0-----:R-:W0:Y:S01]  /*5ae0*/  LDC.64 R22, c[0x0][0x3e0] ;  /* 0x0000f800ff167b82 */ /* 0x001e220000000a00 */
[----:B----4-:R-:W-:-:S04]  /*5af0*/  IMAD R17, R27, R29, R30 ;  /* 0x0000001d1b117224 */ /* 0x010fc800078e021e */
[----:B0-----:R-:W-:-:S05]  /*5b00*/  IMAD.WIDE R22, R17, 0x4, R22 ;  /* 0x0000000411167825 */ /* 0x001fca00078e0216 */
[----:B------:R0:W-:Y:S01]  /*5b10*/  STG.E desc[UR10][R22.64], RZ ;  /* 0x000000ff16007986 */ /* 0x0001e2000c10190a */
[----:B------:R-:W-:Y:S05]  /*5b20*/  BRA.U !UP0, `(.L_x_95) ;  /* 0x0000000108ec7547 */ /* 0x000fea000b800000 */
[----:B------:R-:W-:Y:S01]  /*5b30*/  HFMA2 R31, -RZ, RZ, 0, 0 ;  /* 0x00000000ff1f7431 */ /* 0x000fe200000001ff */
[----:B------:R-:W-:-:S07]  /*5b40*/  MOV R32, RZ ;  /* 0x000000ff00207202 */ /* 0x000fce0000000f00 */
.L_x_96:
        /* <DEDUP_REMOVED lines=39> */
[----:B------:R-:W-:-:S02]  /*5dc0*/  IMAD.IADD R33, R33, 0x1, R29 ;  /* 0x0000000121217824 */ /* 0x000fc400078e021d */
[----:B---3--:R-:W-:Y:S02]  /*5dd0*/  FFMA R35, R20, R34, R37 ;  /* 0x0000002214237223 */ /* 0x008fe40000000025 */
[----:B------:R-:W-:-:S03]  /*5de0*/  IMAD.WIDE.U32 R20, R33, 0x4, R16 ;  /* 0x0000000421147825 */ /* 0x000fc600078e0010 */
[----:B------:R2:W-:Y:S04]  /*5df0*/  STG.E desc[UR10][R22.64], R35 ;  /* 0x0000002316007986 */ /* 0x0005e8000c10190a */
        /* <DEDUP_REMOVED lines=13> */
[----:B------:R-:W-:-:S07]  /*5ed0*/  MOV R32, UR14 ;  /* 0x0000000e00207c02 */ /* 0x000fce0008000f00 */
.L_x_95:
[----:B------:R-:W-:-:S09]  /*5ee0*/  UISETP.NE.AND UP0, UPT, UR12, URZ, UPT ;  /* 0x000000ff0c00728c */ /* 0x000fd2000bf05270 */
[----:B------:R-:W-:Y:S05]  /*5ef0*/  BRA.U !UP0, `(.L_x_97) ;  /* 0x00000005084c7547 */ /* 0x000fea000b800000 */
[----:B------:R-:W-:Y:S02]  /*5f00*/  UISETP.GE.U32.AND UP0, UPT, UR16, 0x3, UPT ;  /* 0x000000031000788c */ /* 0x000fe4000bf06070 */
[----:B------:R-:W-:-:S07]  /*5f10*/  UISETP.NE.AND UP1, UPT, UR13, URZ, UPT ;  /* 0x000000ff0d00728c */ /* 0x000fce000bf25270 */
        /* <DEDUP_REMOVED lines=31> */
.L_x_98:
[----:B------:R-:W-:Y:S05]  /*6110*/  BRA.U !UP1, `(.L_x_97) ;  /* 0x0000000109c47547 */ /* 0x000fea000b800000 */
[----:B------:R-:W-:-:S06]  /*6120*/  UISETP.NE.AND UP0, UPT, UR13, 0x1, UPT ;  /* 0x000000010d00788c */ /* 0x000fcc000bf05270 */
[----:B------:R-:W-:-:S13]  /*6130*/  PLOP3.LUT P4, PT, PT, PT, UP0, 0x80, 0x8 ;  /* 0x000000000008781c */ /* 0x000fda0003f8f008 */
[----:B------:R-:W1:Y:S01]  /*6140*/  @P4 LDC R16, c[0x0][0x390] ;  /* 0x0000e400ff104b82 */ /* 0x000e620000000800 */
[----:B------:R-:W-:-:S13]  /*6150*/  PLOP3.LUT P4, PT, PT, PT, UP0, 0x80, 0x8 ;  /* 0x000000000008781c */ /* 0x000fda0003f8f008 */
[----:B--23--:R-:W-:Y:S01]  /*6160*/  @P4 IMAD R33, R32, R29, R30 ;  /* 0x0000001d20214224 */ /* 0x00cfe200078e021e */
[----:B------:R-:W-:-:S13]  /*6170*/  PLOP3.LUT P4, PT, PT, PT, UP0, 0x80, 0x8 ;  /* 0x000000000008781c */ /* 0x000fda0003f8f008 */
[----:B------:R-:W2:Y:S01]  /*6180*/  @P4 LDC.64 R20, c[0x0][0x398] ;  /* 0x0000e600ff144b82 */ /* 0x000ea20000000a00 */
[----:B------:R-:W-:-:S13]  /*6190*/  PLOP3.LUT P4, PT, PT, PT, UP0, 0x80, 0x8 ;  /* 0x000000000008781c */ /* 0x000fda0003f8f008 */
[----:B------:R-:W3:Y:S01]  /*61a0*/  @P4 LDC.64 R18, c[0x0][0x3a0] ;  /* 0x0000e800ff124b82 */ /* 0x000ee20000000a00 */
[----:B------:R-:W-:-:S13]  /*61b0*/  PLOP3.LUT P4, PT, PT, PT, UP0, 0x80, 0x8 ;  /* 0x000000000008781c */ /* 0x000fda0003f8f008 */
[----:B-1----:R-:W-:Y:S01]  /*61c0*/  @P4 IMAD R35, R27, R16, R32 ;  /* 0x000000101b234224 */ /* 0x002fe200078e0220 */
[----:B------:R-:W-:-:S13]  /*61d0*/  PLOP3.LUT P4, PT, PT, PT, UP0, 0x80, 0x8 ;  /* 0x000000000008781c */ /* 0x000fda0003f8f008 */
[----:B---3--:R-:W-:Y:S01]  /*61e0*/  @P4 IMAD.WIDE.U32 R16, R33, 0x4, R18 ;  /* 0x0000000421104825 */ /* 0x008fe200078e0012 */
[----:B------:R-:W-:-:S13]  /*61f0*/  PLOP3.LUT P4, PT, PT, PT, UP0, 0x80, 0x8 ;  /* 0x000000000008781c */ /* 0x000fda0003f8f008 */
[----:B--2---:R-:W-:Y:S01]  /*6200*/  @P4 IMAD.WIDE R20, R35, 0x4, R20 ;  /* 0x0000000423144825 */ /* 0x004fe200078e0214 */
[----:B------:R-:W-:-:S13]  /*6210*/  PLOP3.LUT P4, PT, PT, PT, UP0, 0x80, 0x8 ;  /* 0x000000000008781c */ /* 0x000fda0003f8f008 */
[----:B------:R-:W2:Y:S01]  /*6220*/  @P4 LDG.E R16, desc[UR10][R16.64] ;  /* 0x0000000a10104981 */ /* 0x000ea2000c1e1900 */
[----:B------:R-:W-:-:S13]  /*6230*/  PLOP3.LUT P4, PT, PT, PT, UP0, 0x80, 0x8 ;  /* 0x000000000008781c */ /* 0x000fda0003f8f008 */
[----:B------:R-:W2:Y:S01]  /*6240*/  @P4 LDG.E R36, desc[UR10][R20.64] ;  /* 0x0000000a14244981 */ /* 0x000ea2000c1e1900 */
[----:B------:R-:W-:-:S13]  /*6250*/  PLOP3.LUT P4, PT, PT, PT, UP0, 0x80, 0x8 ;  /* 0x000000000008781c */ /* 0x000fda0003f8f008 */
[----:B------:R-:W-:Y:S01]  /*6260*/  @P4 IMAD.IADD R35, R33, 0x1, R29 ;  /* 0x0000000121234824 */ /* 0x000fe200078e021d */
        /* <DEDUP_REMOVED lines=28> */
.L_x_97:
[----:B------:R-:W-:-:S04]  /*6430*/  IADD3 R30, PT, PT, R30, 0x1, RZ ;  /* 0x000000011e1e7810 */ /* 0x000fc80007ffe0ff */
[----:B------:R-:W-:-:S13]  /*6440*/  ISETP.NE.AND P4, PT, R30, R29, PT ;  /* 0x0000001d1e00720c */ /* 0x000fda0003f85270 */
[----:B------:R-:W-:Y:S05]  /*6450*/  @P4 BRA `(.L_x_99) ;  /* 0xfffffff400904947 */ /* 0x000fea000383ffff */
[----:B------:R-:W-:Y:S05]  /*6460*/  @P3 BRA `(.L_x_100) ;  /* 0xfffffff4007c3947 */ /* 0x000fea000383ffff */
.L_x_87:
[----:B------:R-:W-:Y:S05]  /*6470*/  BSYNC.RECONVERGENT B0 ;  /* 0x0000000000007941 */ /* 0x000fea0003800200 */
.L_x_86:
[----:B------:R-:W-:Y:S04]  /*6480*/  BSSY.RECONVERGENT B0, `(.L_x_101) ;  /* 0x00000ca000007945 */ /* 0x000fe80003800200 */
[----:B------:R-:W-:Y:S05]  /*6490*/  @P2 BRA `(.L_x_102) ;  /* 0x0000000c00202947 */ /* 0x000fea0003800000 */
[----:B-123--:R-:W-:-:S07]  /*64a0*/  MOV R28, R10 ;  /* 0x0000000a001c7202 */ /* 0x00efce0000000f00 */
.L_x_114:
[----:B-1----:R-:W1:Y:S01]  /*64b0*/  LDCU UR7, c[0x0][0x38c] ;  /* 0x00007180ff0777ac */ /* 0x002e620008000800 */
[----:B------:R-:W-:Y:S02]  /*64c0*/  MOV R27, R28 ;  /* 0x0000001c001b7202 */ /* 0x000fe40000000f00 */
[----:B------:R-:W-:-:S04]  /*64d0*/  IADD3 R28, PT, PT, R28, 0x1, RZ ;  /* 0x000000011c1c7810 */ /* 0x000fc80007ffe0ff */
[----:B------:R-:W-:Y:S01]  /*64e0*/  ISETP.NE.AND P3, PT, R28, R9, PT ;  /* 0x000000091c00720c */ /* 0x000fe20003f65270 */
[----:B-1----:R-:W-:-:S09]  /*64f0*/  UISETP.GE.AND UP0, UPT, UR7, 0x1, UPT ;  /* 0x000000010700788c */ /* 0x002fd2000bf06270 */
[----:B--23--:R-:W-:Y:S05]  /*6500*/  BRA.U UP0, `(.L_x_103) ;  /* 0x0000000100d07547 */ /* 0x00cfea000b800000 */
[----:B------:R-:W-:Y:S01]  /*6510*/  UISETP.GE.U32.AND UP0, UPT, UR9, 0x7, UPT ;  /* 0x000000070900788c */ /* 0x000fe2000bf06070 */
[----:B------:R-:W-:-:S08]  /*6520*/  HFMA2 R18, -RZ, RZ, 0, 0 ;  /* 0x00000000ff127431 */ /* 0x000fd000000001ff */
[----:B------:R-:W-:Y:S05]  /*6530*/  BRA.U !UP0, `(.L_x_104) ;  /* 0x0000000108447547 */ /* 0x000fea000b800000 */
[----:B----4-:R-:W1:Y:S01]  /*6540*/  LDC R21, c[0x0][0x390] ;  /* 0x0000e400ff157b82 */ /* 0x010e620000000800 */
[----:B------:R-:W-:-:S07]  /*6550*/  MOV R20, RZ ;  /* 0x000000ff00147202 */ /* 0x000fce0000000f00 */
[----:B0-----:R-:W0:Y:S02]  /*6560*/  LDC.64 R16, c[0x0][0x3e8] ;  /* 0x0000fa00ff107b82 */ /* 0x001e240000000a00 */
.L_x_105:
[----:B-12---:R-:W-:Y:S02]  /*6570*/  IMAD R19, R27, R21, R20 ;  /* 0x000000151b137224 */ /* 0x006fe400078e0214 */
[----:B------:R-:W-:Y:S02]  /*6580*/  VIADD R20, R20, 0x8 ;  /* 0x0000000814147836 */ /* 0x000fe40000000000 */
[----:B0-----:R-:W-:-:S03]  /*6590*/  IMAD.WIDE R18, R19, 0x4, R16 ;  /* 0x0000000413127825 */ /* 0x001fc600078e0210 */
[----:B------:R-:W-:Y:S02]  /*65a0*/  ISETP.NE.AND P4, PT, R20, UR14, PT ;  /* 0x0000000e14007c0c */ /* 0x000fe4000bf85270 */
        /* <DEDUP_REMOVED lines=10> */
.L_x_104:
[----:B------:R-:W-:-:S09]  /*6650*/  UISETP.NE.AND UP0, UPT, UR12, URZ, UPT ;  /* 0x000000ff0c00728c */ /* 0x000fd2000bf05270 */
[----:B------:R-:W-:Y:S05]  /*6660*/  BRA.U !UP0, `(.L_x_106) ;  /* 0x0000000908a87547 */ /* 0x000fea000b800000 */
[----:B------:R-:W-:Y:S02]  /*6670*/  UISETP.GE.U32.AND UP0, UPT, UR16, 0x3, UPT ;  /* 0x000000031000788c */ /* 0x000fe4000bf06070 */
[----:B------:R-:W-:-:S07]  /*6680*/  UISETP.NE.AND UP1, UPT, UR13, URZ, UPT ;  /* 0x000000ff0d00728c */ /* 0x000fce000bf25270 */
[----:B------:R-:W-:Y:S05]  /*6690*/  BRA.U !UP0, `(.L_x_107) ;  /* 0x0000000108247547 */ /* 0x000fea000b800000 */
[----:B0---4-:R-:W0:Y:S01]  /*66a0*/  LDC.64 R16, c[0x0][0x3e8] ;  /* 0x0000fa00ff107b82 */ /* 0x011e220000000a00 */
        /* <DEDUP_REMOVED lines=8> */
.L_x_107:
[----:B------:R-:W-:Y:S05]  /*6730*/  BRA.U !UP1, `(.L_x_106) ;  /* 0x0000000909747547 */ /* 0x000fea000b800000 */
[----:B------:R-:W-:Y:S02]  /*6740*/  UISETP.NE.AND UP0, UPT, UR13, 0x1, UPT ;  /* 0x000000010d00788c */ /* 0x000fe4000bf05270 */
[----:B------:R-:W-:-:S07]  /*6750*/  UISETP.NE.AND UP1, UPT, UR6, URZ, UPT ;  /* 0x000000ff0600728c */ /* 0x000fce000bf25270 */
[----:B------:R-:W-:Y:S05]  /*6760*/  BRA.U !UP0, `(.L_x_108) ;  /* 0x00000001081c7547 */ /* 0x000fea000b800000 */
[----:B01--4-:R-:W0:Y:S01]  /*6770*/  LDC.64 R16, c[0x0][0x3e8] ;  /* 0x0000fa00ff107b82 */ /* 0x013e220000000a00 */
[----:B------:R-:W1:Y:S02]  /*6780*/  LDCU UR7, c[0x0][0x390] ;  /* 0x00007200ff0777ac */ /* 0x000e640008000800 */
[----:B-1----:R-:W-:Y:S01]  /*6790*/  IMAD R19, R27, UR7, R18 ;  /* 0x000000071b137c24 */ /* 0x002fe2000f8e0212 */
[----:B------:R-:W-:-:S03]  /*67a0*/  IADD3 R18, PT, PT, R18, 0x2, RZ ;  /* 0x0000000212127810 */ /* 0x000fc60007ffe0ff */
[----:B0-----:R-:W-:-:S05]  /*67b0*/  IMAD.WIDE R16, R19, 0x4, R16 ;  /* 0x0000000413107825 */ /* 0x001fca00078e0210 */
[----:B------:R2:W-:Y:S04]  /*67c0*/  STG.E desc[UR10][R16.64], RZ ;  /* 0x000000ff10007986 */ /* 0x0005e8000c10190a */
[----:B------:R2:W-:Y:S02]  /*67d0*/  STG.E desc[UR10][R16.64+0x4], RZ ;  /* 0x000004ff10007986 */ /* 0x0005e4000c10190a */
.L_x_108:
[----:B------:R-:W-:Y:S05]  /*67e0*/  BRA.U !UP1, `(.L_x_106) ;  /* 0x0000000909487547 */ /* 0x000fea000b800000 */
[----:B012-4-:R-:W0:Y:S01]  /*67f0*/  LDC.64 R16, c[0x0][0x3e8] ;  /* 0x0000fa00ff107b82 */ /* 0x017e220000000a00 */
[----:B------:R-:W1:Y:S02]  /*6800*/  LDCU UR7, c[0x0][0x390] ;  /* 0x00007200ff0777ac */ /* 0x000e640008000800 */
[----:B-1----:R-:W-:-:S04]  /*6810*/  IMAD R19, R27, UR7, R18 ;  /* 0x000000071b137c24 */ /* 0x002fc8000f8e0212 */
[----:B0-----:R-:W-:-:S05]  /*6820*/  IMAD.WIDE R16, R19, 0x4, R16 ;  /* 0x0000000413107825 */ /* 0x001fca00078e0210 */
[----:B------:R3:W-:Y:S01]  /*6830*/  STG.E desc[UR10][R16.64], RZ ;  /* 0x000000ff10007986 */ /* 0x0007e2000c10190a */
[----:B------:R-:W-:Y:S05]  /*6840*/  BRA `(.L_x_106) ;  /* 0x0000000800307947 */ /* 0x000fea0003800000 */
.L_x_103:
[----:B------:R-:W-:-:S07]  /*6850*/  MOV R30, RZ ;  /* 0x000000ff001e7202 */ /* 0x000fce0000000f00 */
.L_x_113:
[----:B------:R-:W4:Y:S01]  /*6860*/  LDC R29, c[0x0][0x390] ;  /* 0x0000e400ff1d7b82 */ /* 0x000f220000000800 */
[----:B------:R-:W-:Y:S01]  /*6870*/  ISETP.GE.U32.AND P4, PT, R7, 0x7, PT ;  /* 0x000000070700780c */ /* 0x000fe20003f86070 */
[----:B------:R-:W-:Y:S01]  /*6880*/  HFMA2 R32, -RZ, RZ, 0, 0 ;  /* 0x00000000ff207431 */ /* 0x000fe200000001ff */
[----:B-123--:R-:W-:-:S05]  /*6890*/  MOV R31, RZ ;  /* 0x000000ff001f7202 */ /* 0x00efca0000000f00 */
[----:B0-----:R-:W0:Y:S01]  /*68a0*/  LDC.64 R22, c[0x0][0x3e8] ;  /* 0x0000fa00ff167b82 */ /* 0x001e220000000a00 */
[----:B----4-:R-:W-:-:S04]  /*68b0*/  IMAD R17, R27, R29, R30 ;  /* 0x0000001d1b117224 */ /* 0x010fc800078e021e */
[----:B0-----:R-:W-:-:S05]  /*68c0*/  IMAD.WIDE R22, R17, 0x4, R22 ;  /* 0x0000000411167825 */ /* 0x001fca00078e0216 */
[----:B------:R0:W-:Y:S01]  /*68d0*/  STG.E desc[UR10][R22.64], RZ ;  /* 0x000000ff16007986 */ /* 0x0001e2000c10190a */
[----:B------:R-:W-:Y:S05]  /*68e0*/  @!P4 BRA `(.L_x_109) ;  /* 0x0000000000ecc947 */ /* 0x000fea0003800000 */
[----:B------:R-:W-:Y:S01]  /*68f0*/  MOV R32, RZ ;  /* 0x000000ff00207202 */ /* 0x000fe20000000f00 */
[----:B------:R-:W-:-:S07]  /*6900*/  IMAD.MOV.U32 R31, RZ, RZ, RZ ;  /* 0x000000ffff1f7224 */ /* 0x000fce00078e00ff */
.L_x_110:
        /* <DEDUP_REMOVED lines=51> */
[----:B------:R-:W-:-:S05]  /*6c40*/  VIADD R32, R32, 0x8 ;  /* 0x0000000820207836 */ /* 0x000fca0000000000 */
[----:B------:R-:W-:Y:S01]  /*6c50*/  ISETP.NE.AND P4, PT, R32, R4, PT ;  /* 0x000000042000720c */ /* 0x000fe20003f85270 */
[----:B---3--:R-:W-:-:S05]  /*6c60*/  FFMA R31, R34, R16, R33 ;  /* 0x00000010221f7223 */ /* 0x008fca0000000021 */
[----:B------:R2:W-:Y:S07]  /*6c70*/  STG.E desc[UR10][R22.64], R31 ;  /* 0x0000001f16007986 */ /* 0x0005ee000c10190a */
[----:B------:R-:W-:Y:S05]  /*6c80*/  @P4 BRA `(.L_x_110) ;  /* 0xfffffffc00204947 */ /* 0x000fea000383ffff */
[----:B------:R-:W-:-:S07]  /*6c90*/  MOV R32, R4 ;  /* 0x0000000400207202 */ /* 0x000fce0000000f00 */
.L_x_109:
        /* <DEDUP_REMOVED lines=35> */
.L_x_112:
        /* <DEDUP_REMOVED lines=18> */
[----:B------:R-:W-:-:S02]  /*6ff0*/  @P4 VIADD R32, R32, 0x2 ;  /* 0x0000000220204836 */ /* 0x000fc40000000000 */
        /* <DEDUP_REMOVED lines=14> */
.L_x_111:
[----:B------:R-:W-:-:S04]  /*70e0*/  IADD3 R30, PT, PT, R30, 0x1, RZ ;  /* 0x000000011e1e7810 */ /* 0x000fc80007ffe0ff */
[----:B------:R-:W-:-:S13]  /*70f0*/  ISETP.NE.AND P4, PT, R30, R29, PT ;  /* 0x0000001d1e00720c */ /* 0x000fda0003f85270 */
[----:B------:R-:W-:Y:S05]  /*7100*/  @P4 BRA `(.L_x_113) ;  /* 0xfffffff400d44947 */ /* 0x000fea000383ffff */
.L_x_106:
[----:B------:R-:W-:Y:S05]  /*7110*/  @P3 BRA `(.L_x_114) ;  /* 0xfffffff000e43947 */ /* 0x000fea000383ffff */
.L_x_102:
[----:B------:R-:W-:Y:S05]  /*7120*/  BSYNC.RECONVERGENT B0 ;  /* 0x0000000000007941 */ /* 0x000fea0003800200 */
.L_x_101:
[----:B------:R-:W-:Y:S01]  /*7130*/  ISETP.GE.AND P3, PT, R13, R24, PT ;  /* 0x000000180d00720c */ /* 0x000fe20003f66270 */
[----:B------:R-:W-:-:S12]  /*7140*/  BSSY.RECONVERGENT B0, `(.L_x_115) ;  /* 0x0000057000007945 */ /* 0x000fd80003800200 */
[----:B------:R-:W-:Y:S05]  /*7150*/  @P3 BRA `(.L_x_116) ;  /* 0x0000000400543947 */ /* 0x000fea0003800000 */
[----:B-123--:R-:W1:Y:S01]  /*7160*/  LDC.64 R18, c[0x0][0x3e8] ;  /* 0x0000fa00ff127b82 */ /* 0x00ee620000000a00 */
[----:B------:R-:W-:Y:S01]  /*7170*/  BSSY.RECONVERGENT B1, `(.L_x_117) ;  /* 0x000001c000017945 */ /* 0x000fe20003800200 */
[----:B----4-:R-:W-:-:S07]  /*7180*/  MOV R21, R13 ;  /* 0x0000000d00157202 */ /* 0x010fce0000000f00 */
.L_x_121:
[----:B01----:R-:W-:-:S05]  /*7190*/  IMAD.WIDE R16, R21, 0x4, R18 ;  /* 0x0000000415107825 */ /* 0x003fca00078e0212 */
[----:B------:R-:W2:Y:S02]  /*71a0*/  LDG.E R27, desc[UR10][R16.64] ;  /* 0x0000000a101b7981 */ /* 0x000ea4000c1e1900 */
[----:B--2---:R-:W-:-:S13]  /*71b0*/  FSETP.NEU.AND P3, PT, R27, RZ, PT ;  /* 0x000000ff1b00720b */ /* 0x004fda0003f6d000 */
[----:B------:R-:W-:Y:S05]  /*71c0*/  @!P3 BRA `(.L_x_118) ;  /* 0x000000000058b947 */ /* 0x000fea0003800000 */
[----:B------:R-:W0:Y:S02]  /*71d0*/  LDC.64 R16, c[0x0][0x3d8] ;  /* 0x0000f600ff107b82 */ /* 0x000e240000000a00 */
        /* <DEDUP_REMOVED lines=14> */
.L_x_120:
[----:B------:R-:W-:Y:S05]  /*72c0*/  BSYNC.RECONVERGENT B2 ;  /* 0x0000000000027941 */ /* 0x000fea0003800200 */
.L_x_119:
[----:B------:R-:W0:Y:S02]  /*72d0*/  LDC.64 R16, c[0x0][0x3f0] ;  /* 0x0000fc00ff107b82 */ /* 0x000e240000000a00 */
[C---:B0-----:R-:W-:Y:S01]  /*72e0*/  IMAD.WIDE R16, R21.reuse, 0x4, R16 ;  /* 0x0000000415107825 */ /* 0x041fe200078e0210 */
[----:B------:R-:W-:-:S04]  /*72f0*/  IADD3 R21, PT, PT, R21, 0x1, RZ ;  /* 0x0000000115157810 */ /* 0x000fc80007ffe0ff */
[----:B------:R2:W-:Y:S01]  /*7300*/  STG.E desc[UR10][R16.64], R23 ;  /* 0x0000001710007986 */ /* 0x0005e2000c10190a */
[----:B------:R-:W-:-:S13]  /*7310*/  ISETP.NE.AND P3, PT, R21, R24, PT ;  /* 0x000000181500720c */ /* 0x000fda0003f65270 */
[----:B--2---:R-:W-:Y:S05]  /*7320*/  @P3 BRA `(.L_x_121) ;  /* 0xfffffffc00983947 */ /* 0x004fea000383ffff */
.L_x_118:
[----:B------:R-:W-:Y:S05]  /*7330*/  BSYNC.RECONVERGENT B1 ;  /* 0x0000000000017941 */ /* 0x000fea0003800200 */
.L_x_117:
[----:B------:R-:W-:Y:S01]  /*7340*/  IADD3 R16, PT, PT, -R13, R24, RZ ;  /* 0x000000180d107210 */ /* 0x000fe20007ffe1ff */
[----:B------:R-:W-:Y:S01]  /*7350*/  BSSY.RECONVERGENT B1, `(.L_x_122) ;  /* 0x000001b000017945 */ /* 0x000fe20003800200 */
[----:B------:R-:W-:Y:S02]  /*7360*/  MOV R21, R13 ;  /* 0x0000000d00157202 */ /* 0x000fe40000000f00 */
[----:B------:R-:W-:-:S13]  /*7370*/  LOP3.LUT P3, R22, R16, 0x3, RZ, 0xc0, !PT ;  /* 0x0000000310167812 */ /* 0x000fda000786c0ff */
[----:B------:R-:W-:Y:S05]  /*7380*/  @!P3 BRA `(.L_x_123) ;  /* 0x00000000005cb947 */ /* 0x000fea0003800000 */
[----:B------:R-:W0:Y:S08]  /*7390*/  LDC.64 R18, c[0x0][0x398] ;  /* 0x0000e600ff127b82 */ /* 0x000e300000000a00 */
        /* <DEDUP_REMOVED lines=10> */
[----:B------:R-:W0:Y:S04]  /*7440*/  LDG.E R20, desc[UR10][R18.64+0x4] ;  /* 0x0000040a12147981 */ /* 0x000e28000c1e1900 */
[----:B------:R-:W0:Y:S01]  /*7450*/  LDG.E R21, desc[UR10][R16.64+0x4] ;  /* 0x0000040a10157981 */ /* 0x000e22000c1e1900 */
[----:B------:R-:W-:Y:S01]  /*7460*/  ISETP.NE.AND P3, PT, R22, 0x2, PT ;  /* 0x000000021600780c */ /* 0x000fe20003f65270 */
[----:B0-----:R-:W-:Y:S01]  /*7470*/  FMUL R23, R20, R21 ;  /* 0x0000001514177220 */ /* 0x001fe20000400000 */
[----:B------:R-:W-:-:S04]  /*7480*/  VIADD R21, R13, 0x2 ;  /* 0x000000020d157836 */ /* 0x000fc80000000000 */
[----:B------:R1:W-:Y:S07]  /*7490*/  STG.E desc[UR10][R18.64+0x4], R23 ;  /* 0x0000041712007986 */ /* 0x0003ee000c10190a */
[----:B------:R-:W-:Y:S05]  /*74a0*/  @!P3 BRA `(.L_x_123) ;  /* 0x000000000014b947 */ /* 0x000fea0003800000 */
[----:B------:R-:W1:Y:S04]  /*74b0*/  LDG.E R17, desc[UR10][R16.64+0x8] ;  /* 0x0000080a10117981 */ /* 0x000e68000c1e1900 */
[----:B------:R-:W1:Y:S01]  /*74c0*/  LDG.E R20, desc[UR10][R18.64+0x8] ;  /* 0x0000080a12147981 */ /* 0x000e62000c1e1900 */
[----:B------:R-:W-:Y:S01]  /*74d0*/  IADD3 R21, PT, PT, R13, 0x3, RZ ;  /* 0x000000030d157810 */ /* 0x000fe20007ffe0ff */
[----:B-1----:R-:W-:-:S05]  /*74e0*/  FMUL R23, R20, R17 ;  /* 0x0000001114177220 */ /* 0x002fca0000400000 */
[----:B------:R2:W-:Y:S02]  /*74f0*/  STG.E desc[UR10][R18.64+0x8], R23 ;  /* 0x0000081712007986 */ /* 0x0005e4000c10190a */
.L_x_123:
[----:B------:R-:W-:Y:S05]  /*7500*/  BSYNC.RECONVERGENT B1 ;  /* 0x0000000000017941 */ /* 0x000fea0003800200 */
.L_x_122:
[----:B------:R-:W-:-:S04]  /*7510*/  IADD3 R16, PT, PT, R13, -R24, RZ ;  /* 0x800000180d107210 */ /* 0x000fc80007ffe0ff */
[----:B------:R-:W-:-:S13]  /*7520*/  ISETP.GT.U32.AND P3, PT, R16, -0x4, PT ;  /* 0xfffffffc1000780c */ /* 0x000fda0003f64070 */
[----:B------:R-:W-:Y:S05]  /*7530*/  @P3 BRA `(.L_x_116) ;  /* 0x00000000005c3947 */ /* 0x000fea0003800000 */
.L_x_124:
[----:B012---:R-:W0:Y:S08]  /*7540*/  LDC.64 R18, c[0x0][0x398] ;  /* 0x0000e600ff127b82 */ /* 0x007e300000000a00 */
        /* <DEDUP_REMOVED lines=22> */
.L_x_116:
[----:B------:R-:W-:Y:S05]  /*76b0*/  BSYNC.RECONVERGENT B0 ;  /* 0x0000000000007941 */ /* 0x000fea0003800200 */
.L_x_115:
[----:B------:R-:W5:Y:S01]  /*76c0*/  LDCU UR7, c[0x0][0x394] ;  /* 0x00007280ff0777ac */ /* 0x000f620008000800 */
[----:B------:R-:W-:-:S04]  /*76d0*/  UIADD3 UR4, UPT, UPT, UR4, 0x1, URZ ;  /* 0x0000000104047890 */ /* 0x000fc8000fffe0ff */
[----:B-----5:R-:W-:-:S09]  /*76e0*/  UISETP.NE.AND UP0, UPT, UR4, UR7, UPT ;  /* 0x000000070400728c */ /* 0x020fd2000bf05270 */
[----:B------:R-:W-:Y:S05]  /*76f0*/  BRA.U UP0, `(.L_x_125) ;  /* 0xffffff91004c7547 */ /* 0x000fea000b83ffff */
[----:B------:R-:W-:Y:S05]  /*7700*/  EXIT ;  /* 0x000000000000794d */ /* 0x000fea0003800000 */
        .weak           $__internal_0_$__cuda_sm3x_div_rn_noftz_f32_slowpath
        .type           $__internal_0_$__cuda_sm3x_div_rn_noftz_f32_slowpath,@function
        .size           $__internal_0_$__cuda_sm3x_div_rn_noftz_f32_slowpath,(.L_x_138 - $__internal_0_$__cuda_sm3x_div_rn_noftz_f32_slowpath)
$__internal_0_$__cuda_sm3x_div_rn_noftz_f32_slowpath:
[----:B------:R-:W-:Y:S01]  /*7710*/  SHF.R.U32.HI R22, RZ, 0x17, R17 ;  /* 0x00000017ff167819 */ /* 0x000fe20000011611 */
[----:B------:R-:W-:Y:S01]  /*7720*/  BSSY.RECONVERGENT B3, `(.L_x_126) ;  /* 0x0000064000037945 */ /* 0x000fe20003800200 */
[----:B------:R-:W-:Y:S02]  /*7730*/  SHF.R.U32.HI R27, RZ, 0x17, R16 ;  /* 0x00000017ff1b7819 */ /* 0x000fe40000011610 */
[----:B------:R-:W-:Y:S02]  /*7740*/  LOP3.LUT R22, R22, 0xff, RZ, 0xc0, !PT ;  /* 0x000000ff16167812 */ /* 0x000fe400078ec0ff */
[----:B------:R-:W-:Y:S02]  /*7750*/  LOP3.LUT R27, R27, 0xff, RZ, 0xc0, !PT ;  /* 0x000000ff1b1b7812 */ /* 0x000fe400078ec0ff */
[----:B------:R-:W-:Y:S02]  /*7760*/  IADD3 R28, PT, PT, R22, -0x1, RZ ;  /* 0xffffffff161c7810 */ /* 0x000fe40007ffe0ff */
[----:B------:R-:W-:-:S02]  /*7770*/  IADD3 R23, PT, PT, R27, -0x1, RZ ;  /* 0xffffffff1b177810 */ /* 0x000fc40007ffe0ff */
[----:B------:R-:W-:-:S04]  /*7780*/  ISETP.GT.U32.AND P3, PT, R28, 0xfd, PT ;  /* 0x000000fd1c00780c */ /* 0x000fc80003f64070 */
[----:B------:R-:W-:-:S13]  /*7790*/  ISETP.GT.U32.OR P3, PT, R23, 0xfd, P3 ;  /* 0x000000fd1700780c */ /* 0x000fda0001f64470 */
[----:B------:R-:W-:Y:S01]  /*77a0*/  @!P3 MOV R23, RZ ;  /* 0x000000ff0017b202 */ /* 0x000fe20000000f00 */
[----:B------:R-:W-:Y:S06]  /*77b0*/  @!P3 BRA `(.L_x_127) ;  /* 0x000000000064b947 */ /* 0x000fec0003800000 */
[----:B------:R-:W-:Y:S02]  /*77c0*/  FSETP.GTU.FTZ.AND P3, PT, |R16|, +INF , PT ;  /* 0x7f8000001000780b */ /* 0x000fe40003f7c200 */
[----:B------:R-:W-:-:S04]  /*77d0*/  FSETP.GTU.FTZ.AND P4, PT, |R17|, +INF , PT ;  /* 0x7f8000001100780b */ /* 0x000fc80003f9c200 */
[----:B------:R-:W-:-:S13]  /*77e0*/  PLOP3.LUT P3, PT, P3, P4, PT, 0xf8, 0x8f ;  /* 0x00000000008f781c */ /* 0x000fda0001f69f70 */
[----:B------:R-:W-:Y:S05]  /*77f0*/  @P3 BRA `(.L_x_128) ;  /* 0x0000000400543947 */ /* 0x000fea0003800000 */
[----:B------:R-:W-:-:S13]  /*7800*/  LOP3.LUT P3, RZ, R17, 0x7fffffff, R16, 0xc8, !PT ;  /* 0x7fffffff11ff7812 */ /* 0x000fda000786c810 */
[----:B------:R-:W-:Y:S05]  /*7810*/  @!P3 BRA `(.L_x_129) ;  /* 0x000000040044b947 */ /* 0x000fea0003800000 */
[C---:B------:R-:W-:Y:S02]  /*7820*/  FSETP.NEU.FTZ.AND P5, PT, |R16|.reuse, +INF , PT ;  /* 0x7f8000001000780b */ /* 0x040fe40003fbd200 */
[----:B------:R-:W-:Y:S02]  /*7830*/  FSETP.NEU.FTZ.AND P4, PT, |R17|, +INF , PT ;  /* 0x7f8000001100780b */ /* 0x000fe40003f9d200 */
[----:B------:R-:W-:-:S11]  /*7840*/  FSETP.NEU.FTZ.AND P3, PT, |R16|, +INF , PT ;  /* 0x7f8000001000780b */ /* 0x000fd60003f7d200 */
[----:B------:R-:W-:Y:S05]  /*7850*/  @!P4 BRA !P5, `(.L_x_129) ;  /* 0x000000040034c947 */ /* 0x000fea0006800000 */
[----:B------:R-:W-:-:S04]  /*7860*/  LOP3.LUT P5, RZ, R16, 0x7fffffff, RZ, 0xc0, !PT ;  /* 0x7fffffff10ff7812 */ /* 0x000fc800078ac0ff */
[----:B------:R-:W-:-:S13]  /*7870*/  PLOP3.LUT P5, PT, P4, P5, PT, 0x2f, 0xf2 ;  /* 0x0000000000f2781c */ /* 0x000fda00027aa577 */
[----:B------:R-:W-:Y:S05]  /*7880*/  @P5 BRA `(.L_x_130) ;  /* 0x0000000400205947 */ /* 0x000fea0003800000 */
[----:B------:R-:W-:-:S04]  /*7890*/  LOP3.LUT P4, RZ, R17, 0x7fffffff, RZ, 0xc0, !PT ;  /* 0x7fffffff11ff7812 */ /* 0x000fc8000788c0ff */
[----:B------:R-:W-:-:S13]  /*78a0*/  PLOP3.LUT P3, PT, P3, P4, PT, 0x2f, 0xf2 ;  /* 0x0000000000f2781c */ /* 0x000fda0001f68577 */
[----:B------:R-:W-:Y:S05]  /*78b0*/  @P3 BRA `(.L_x_131) ;  /* 0x0000000400083947 */ /* 0x000fea0003800000 */
[----:B------:R-:W-:Y:S02]  /*78c0*/  IADD3 R23, PT, PT, R27, -0x1, RZ ;  /* 0xffffffff1b177810 */ /* 0x000fe40007ffe0ff */
[----:B------:R-:W-:Y:S02]  /*78d0*/  IADD3 R28, PT, PT, R22, -0x1, RZ ;  /* 0xffffffff161c7810 */ /* 0x000fe40007ffe0ff */
[----:B------:R-:W-:-:S13]  /*78e0*/  ISETP.GE.AND P3, PT, R23, RZ, PT ;  /* 0x000000ff1700720c */ /* 0x000fda0003f66270 */
[----:B------:R-:W-:Y:S02]  /*78f0*/  @P3 IMAD.MOV.U32 R23, RZ, RZ, RZ ;  /* 0x000000ffff173224 */ /* 0x000fe400078e00ff */
[----:B------:R-:W-:Y:S01]  /*7900*/  @!P3 FFMA R16, R16, 1.84467440737095516160e+19, RZ ;  /* 0x5f8000001010b823 */ /* 0x000fe200000000ff */
[----:B------:R-:W-:Y:S02]  /*7910*/  @!P3 MOV R23, 0xffffffc0 ;  /* 0xffffffc00017b802 */ /* 0x000fe40000000f00 */
[----:B------:R-:W-:-:S13]  /*7920*/  ISETP.GE.AND P3, PT, R28, RZ, PT ;  /* 0x000000ff1c00720c */ /* 0x000fda0003f66270 */
[----:B------:R-:W-:Y:S01]  /*7930*/  @!P3 FFMA R17, R17, 1.84467440737095516160e+19, RZ ;  /* 0x5f8000001111b823 */ /* 0x000fe200000000ff */
[----:B------:R-:W-:-:S07]  /*7940*/  @!P3 IADD3 R23, PT, PT, R23, 0x40, RZ ;  /* 0x000000401717b810 */ /* 0x000fce0007ffe0ff */
.L_x_127:
[----:B------:R-:W-:Y:S01]  /*7950*/  LEA R28, R22, 0xc0800000, 0x17 ;  /* 0xc0800000161c7811 */ /* 0x000fe200078eb8ff */
[----:B------:R-:W-:Y:S03]  /*7960*/  BSSY.RECONVERGENT B4, `(.L_x_132) ;  /* 0x0000036000047945 */ /* 0x000fe60003800200 */
[----:B------:R-:W-:Y:S02]  /*7970*/  IADD3 R30, PT, PT, -R28, R17, RZ ;  /* 0x000000111c1e7210 */ /* 0x000fe40007ffe1ff */
[----:B------:R-:W-:Y:S02]  /*7980*/  IADD3 R17, PT, PT, R27, -0x7f, RZ ;  /* 0xffffff811b117810 */ /* 0x000fe40007ffe0ff */
[----:B------:R-:W0:Y:S01]  /*7990*/  MUFU.RCP R28, R30 ;  /* 0x0000001e001c7308 */ /* 0x000e220000001000 */
[----:B------:R-:W-:Y:S01]  /*79a0*/  FADD.FTZ R29, -R30, -RZ ;  /* 0x800000ff1e1d7221 */ /* 0x000fe20000010100 */
[C---:B------:R-:W-:Y:S01]  /*79b0*/  IADD3 R22, PT, PT, R17.reuse, 0x7f, -R22 ;  /* 0x0000007f11167810 */ /* 0x040fe20007ffe816 */
[----:B------:R-:W-:-:S03]  /*79c0*/  IMAD R16, R17, -0x800000, R16 ;  /* 0xff80000011107824 */ /* 0x000fc600078e0210 */
[----:B------:R-:W-:Y:S01]  /*79d0*/  IADD3 R22, PT, PT, R22, R23, RZ ;  /* 0x0000001716167210 */ /* 0x000fe20007ffe0ff */
[----:B0-----:R-:W-:-:S04]  /*79e0*/  FFMA R27, R28, R29, 1 ;  /* 0x3f8000001c1b7423 */ /* 0x001fc8000000001d */
[----:B------:R-:W-:-:S04]  /*79f0*/  FFMA R27, R28, R27, R28 ;  /* 0x0000001b1c1b7223 */ /* 0x000fc8000000001c */
[----:B------:R-:W-:-:S04]  /*7a00*/  FFMA R28, R16, R27, RZ ;  /* 0x0000001b101c7223 */ /* 0x000fc800000000ff */
[----:B------:R-:W-:-:S04]  /*7a10*/  FFMA R31, R29, R28, R16 ;  /* 0x0000001c1d1f7223 */ /* 0x000fc80000000010 */
[----:B------:R-:W-:-:S04]  /*7a20*/  FFMA R28, R27, R31, R28 ;  /* 0x0000001f1b1c7223 */ /* 0x000fc8000000001c */
[----:B------:R-:W-:-:S04]  /*7a30*/  FFMA R29, R29, R28, R16 ;  /* 0x0000001c1d1d7223 */ /* 0x000fc80000000010 */
[----:B------:R-:W-:-:S05]  /*7a40*/  FFMA R16, R27, R29, R28 ;  /* 0x0000001d1b107223 */ /* 0x000fca000000001c */
[----:B------:R-:W-:-:S04]  /*7a50*/  SHF.R.U32.HI R17, RZ, 0x17, R16 ;  /* 0x00000017ff117819 */ /* 0x000fc80000011610 */
[----:B------:R-:W-:-:S04]  /*7a60*/  LOP3.LUT R17, R17, 0xff, RZ, 0xc0, !PT ;  /* 0x000000ff11117812 */ /* 0x000fc800078ec0ff */
[----:B------:R-:W-:-:S05]  /*7a70*/  IADD3 R17, PT, PT, R17, R22, RZ ;  /* 0x0000001611117210 */ /* 0x000fca0007ffe0ff */
[----:B------:R-:W-:-:S05]  /*7a80*/  VIADD R23, R17, 0xffffffff ;  /* 0xffffffff11177836 */ /* 0x000fca0000000000 */
[----:B------:R-:W-:-:S13]  /*7a90*/  ISETP.GE.U32.AND P3, PT, R23, 0xfe, PT ;  /* 0x000000fe1700780c */ /* 0x000fda0003f66070 */
[----:B------:R-:W-:Y:S05]  /*7aa0*/  @!P3 BRA `(.L_x_133) ;  /* 0x000000000080b947 */ /* 0x000fea0003800000 */
[----:B------:R-:W-:-:S13]  /*7ab0*/  ISETP.GT.AND P3, PT, R17, 0xfe, PT ;  /* 0x000000fe1100780c */ /* 0x000fda0003f64270 */
[----:B------:R-:W-:Y:S05]  /*7ac0*/  @P3 BRA `(.L_x_134) ;  /* 0x00000000006c3947 */ /* 0x000fea0003800000 */
[----:B------:R-:W-:-:S13]  /*7ad0*/  ISETP.GE.AND P3, PT, R17, 0x1, PT ;  /* 0x000000011100780c */ /* 0x000fda0003f66270 */
[----:B------:R-:W-:Y:S05]  /*7ae0*/  @P3 BRA `(.L_x_135) ;  /* 0x0000000000743947 */ /* 0x000fea0003800000 */
[----:B------:R-:W-:Y:S02]  /*7af0*/  ISETP.GE.AND P3, PT, R17, -0x18, PT ;  /* 0xffffffe81100780c */ /* 0x000fe40003f66270 */
[----:B------:R-:W-:-:S11]  /*7b00*/  LOP3.LUT R16, R16, 0x80000000, RZ, 0xc0, !PT ;  /* 0x8000000010107812 */ /* 0x000fd600078ec0ff */
[----:B------:R-:W-:Y:S05]  /*7b10*/  @!P3 BRA `(.L_x_135) ;  /* 0x000000000068b947 */ /* 0x000fea0003800000 */
[-CC-:B------:R-:W-:Y:S01]  /*7b20*/  FFMA.RZ R22, R27, R29.reuse, R28.reuse ;  /* 0x0000001d1b167223 */ /* 0x180fe2000000c01c */
[C---:B------:R-:W-:Y:S02]  /*7b30*/  ISETP.NE.AND P3, PT, R17.reuse, RZ, PT ;  /* 0x000000ff1100720c */ /* 0x040fe40003f65270 */
[----:B------:R-:W-:Y:S02]  /*7b40*/  IADD3 R31, PT, PT, -R17, RZ, RZ ;  /* 0x000000ff111f7210 */ /* 0x000fe40007ffe1ff */
[----:B------:R-:W-:Y:S01]  /*7b50*/  LOP3.LUT R23, R22, 0x7fffff, RZ, 0xc0, !PT ;  /* 0x007fffff16177812 */ /* 0x000fe200078ec0ff */
[-CC-:B------:R-:W-:Y:S01]  /*7b60*/  FFMA.RP R22, R27, R29.reuse, R28.reuse ;  /* 0x0000001d1b167223 */ /* 0x180fe2000000801c */
[----:B------:R-:W-:Y:S01]  /*7b70*/  IADD3 R30, PT, PT, R17, 0x20, RZ ;  /* 0x00000020111e7810 */ /* 0x000fe20007ffe0ff */
[----:B------:R-:W-:Y:S01]  /*7b80*/  FFMA.RM R27, R27, R29, R28 ;  /* 0x0000001d1b1b7223 */ /* 0x000fe2000000401c */
[----:B------:R-:W-:Y:S02]  /*7b90*/  LOP3.LUT R23, R23, 0x800000, RZ, 0xfc, !PT ;  /* 0x0080000017177812 */ /* 0x000fe400078efcff */
[----:B------:R-:W-:-:S02]  /*7ba0*/  SEL R28, R31, RZ, P3 ;  /* 0x000000ff1f1c7207 */ /* 0x000fc40001800000 */
[----:B------:R-:W-:Y:S02]  /*7bb0*/  ISETP.NE.AND P3, PT, R17, RZ, PT ;  /* 0x000000ff1100720c */ /* 0x000fe40003f65270 */
[----:B------:R-:W-:Y:S02]  /*7bc0*/  SHF.L.U32 R30, R23, R30, RZ ;  /* 0x0000001e171e7219 */ /* 0x000fe400000006ff */
[----:B------:R-:W-:Y:S02]  /*7bd0*/  FSETP.NEU.FTZ.AND P4, PT, R22, R27, PT ;  /* 0x0000001b1600720b */ /* 0x000fe40003f9d000 */
[----:B------:R-:W-:Y:S02]  /*7be0*/  ISETP.NE.AND P3, PT, R30, RZ, P3 ;  /* 0x000000ff1e00720c */ /* 0x000fe40001f65270 */
[----:B------:R-:W-:Y:S02]  /*7bf0*/  SHF.R.U32.HI R28, RZ, R28, R23 ;  /* 0x0000001cff1c7219 */ /* 0x000fe40000011617 */
[----:B------:R-:W-:-:S02]  /*7c00*/  PLOP3.LUT P3, PT, P4, P3, PT, 0xf8, 0x8f ;  /* 0x00000000008f781c */ /* 0x000fc40002767f70 */
[----:B------:R-:W-:Y:S02]  /*7c10*/  SHF.R.U32.HI R22, RZ, 0x1, R28 ;  /* 0x00000001ff167819 */ /* 0x000fe4000001161c */
[----:B------:R-:W-:-:S04]  /*7c20*/  SEL R17, RZ, 0x1, !P3 ;  /* 0x00000001ff117807 */ /* 0x000fc80005800000 */
[----:B------:R-:W-:-:S04]  /*7c30*/  LOP3.LUT R17, R17, 0x1, R22, 0xf8, !PT ;  /* 0x0000000111117812 */ /* 0x000fc800078ef816 */
[----:B------:R-:W-:-:S04]  /*7c40*/  LOP3.LUT R17, R17, R28, RZ, 0xc0, !PT ;  /* 0x0000001c11117212 */ /* 0x000fc800078ec0ff */
[----:B------:R-:W-:-:S04]  /*7c50*/  IADD3 R17, PT, PT, R22, R17, RZ ;  /* 0x0000001116117210 */ /* 0x000fc80007ffe0ff */
[----:B------:R-:W-:Y:S01]  /*7c60*/  LOP3.LUT R16, R17, R16, RZ, 0xfc, !PT ;  /* 0x0000001011107212 */ /* 0x000fe200078efcff */
[----:B------:R-:W-:Y:S06]  /*7c70*/  BRA `(.L_x_135) ;  /* 0x0000000000107947 */ /* 0x000fec0003800000 */
.L_x_134:
[----:B------:R-:W-:-:S04]  /*7c80*/  LOP3.LUT R16, R16, 0x80000000, RZ, 0xc0, !PT ;  /* 0x8000000010107812 */ /* 0x000fc800078ec0ff */
[----:B------:R-:W-:Y:S01]  /*7c90*/  LOP3.LUT R16, R16, 0x7f800000, RZ, 0xfc, !PT ;  /* 0x7f80000010107812 */ /* 0x000fe200078efcff */
[----:B------:R-:W-:Y:S06]  /*7ca0*/  BRA `(.L_x_135) ;  /* 0x0000000000047947 */ /* 0x000fec0003800000 */
.L_x_133:
[----:B------:R-:W-:-:S07]  /*7cb0*/  LEA R16, R22, R16, 0x17 ;  /* 0x0000001016107211 */ /* 0x000fce00078eb8ff */
.L_x_135:
[----:B------:R-:W-:Y:S05]  /*7cc0*/  BSYNC.RECONVERGENT B4 ;  /* 0x0000000000047941 */ /* 0x000fea0003800200 */
.L_x_132:
[----:B------:R-:W-:Y:S05]  /*7cd0*/  BRA `(.L_x_136) ;  /* 0x0000000000207947 */ /* 0x000fea0003800000 */
.L_x_131:
[----:B------:R-:W-:-:S04]  /*7ce0*/  LOP3.LUT R16, R17, 0x80000000, R16, 0x48, !PT ;  /* 0x8000000011107812 */ /* 0x000fc800078e4810 */
[----:B------:R-:W-:Y:S01]  /*7cf0*/  LOP3.LUT R16, R16, 0x7f800000, RZ, 0xfc, !PT ;  /* 0x7f80000010107812 */ /* 0x000fe200078efcff */
[----:B------:R-:W-:Y:S06]  /*7d00*/  BRA `(.L_x_136) ;  /* 0x0000000000147947 */ /* 0x000fec0003800000 */
.L_x_130:
[----:B------:R-:W-:Y:S01]  /*7d10*/  LOP3.LUT R16, R17, 0x80000000, R16, 0x48, !PT ;  /* 0x8000000011107812 */ /* 0x000fe200078e4810 */
[----:B------:R-:W-:Y:S06]  /*7d20*/  BRA `(.L_x_136) ;  /* 0x00000000000c7947 */ /* 0x000fec0003800000 */
.L_x_129:
[----:B------:R-:W0:Y:S01]  /*7d30*/  MUFU.RSQ R16, -QNAN ;  /* 0xffc0000000107908 */ /* 0x000e220000001400 */
[----:B------:R-:W-:Y:S05]  /*7d40*/  BRA `(.L_x_136) ;  /* 0x0000000000047947 */ /* 0x000fea0003800000 */
.L_x_128:
[----:B------:R-:W-:-:S07]  /*7d50*/  FADD.FTZ R16, R16, R17 ;  /* 0x0000001110107221 */ /* 0x000fce0000010000 */
.L_x_136:
[----:B------:R-:W-:Y:S05]  /*7d60*/  BSYNC.RECONVERGENT B3 ;  /* 0x0000000000037941 */ /* 0x000fea0003800200 */
.L_x_126:
[----:B------:R-:W-:Y:S01]  /*7d70*/  HFMA2 R17, -RZ, RZ, 0, 0 ;  /* 0x00000000ff117431 */ /* 0x000fe200000001ff */
[----:B0-----:R-:W-:Y:S02]  /*7d80*/  MOV R23, R16 ;  /* 0x0000001000177202 */ /* 0x001fe40000000f00 */
[----:B------:R-:W-:-:S04]  /*7d90*/  MOV R16, R20 ;  /* 0x0000001400107202 */ /* 0x000fc80000000f00 */
[----:B------:R-:W-:Y:S05]  /*7da0*/  RET.REL.NODEC R16 `(_Z6kernelPfiiiiS_S_S_S_S_S_S_S_S_S_S_S_i) ;  /* 0xffffff8010947950 */ /* 0x000fea0003c3ffff */
.L_x_137:
[----:B------:R-:W-:-:S00]  /*7db0*/  BRA `(.L_x_137) ;  /* 0xfffffffc00fc7947 */ /* 0x000fc0000383ffff */
[----:B------:R-:W-:-:S00]  /*7dc0*/  NOP ;  /* 0x0000000000007918 */ /* 0x000fc00000000000 */
        /* <DEDUP_REMOVED lines=11> */
.L_x_138:


//--------------------- .nv.shared.reserved.0     --------------------------
	.section	.nv.shared.reserved.0,"aw",@nobits
	.weak		__nv_reservedSMEM_offset_0_alias
	.size		__nv_reservedSMEM_offset_0_alias, 0, 64
	.other		__nv_reservedSMEM_offset_0_alias,@"STO_CUDA_RESERVED_SHARED STV_DEFAULT"
__nv_reservedSMEM_offset_0_alias:
	.zero		0
	.zero		64


//--------------------- .nv.constant0._Z6kernelPfiiiiS_S_S_S_S_S_S_S_S_S_S_S_i --------------------------
	.section	.nv.constant0._Z6kernelPfiiiiS_S_S_S_S_S_S_S_S_S_S_S_i,"a",@progbits
	.sectionflags	@""
	.align	4
.nv.constant0._Z6kernelPfiiiiS_S_S_S_S_S_S_S_S_S_S_S_i:
	.zero		1020


//--------------------- SYMBOLS --------------------------

	.type		.nv.reservedSmem.offset0,@object
	.size		.nv.reservedSmem.offset0,0x4
